	.target	sm_100a

	.elftype	@"ET_EXEC"


//--------------------- .note.nv.tkinfo           --------------------------
	.section	.note.nv.tkinfo,"",@"SHT_NOTE"
	.sectionflags	@"SHF_NOTE_NV_TKINFO"
	.tkinfo
        /*0018*/ 	.word	0x00000002
        /*0030*/ 	.string	""
        /*0030*/ 	.string	"ptxas"
        /*0030*/ 	.string	"Cuda compilation tools, release 13.0, V13.0.88"
        /*0030*/ 	.string	"Build cuda_13.0.r13.0/compiler.36424714_0"
        /*0030*/ 	.string	"-arch sm_100a -m 64 "



//--------------------- .note.nv.cuinfo           --------------------------
	.section	.note.nv.cuinfo,"",@"SHT_NOTE"
	.sectionflags	@"SHF_NOTE_NV_CUINFO"
        /*0018*/ 	.short	0x0002
        /*001a*/ 	.short	0x0064
        /*001c*/ 	.short	0x0082
	.zero		2


//--------------------- .nv.info                  --------------------------
	.section	.nv.info,"",@"SHT_CUDA_INFO"
	.align	4


	//----- nvinfo : EIATTR_REGCOUNT
	.align		4
        /*0000*/ 	.byte	0x04, 0x2f
        /*0002*/ 	.short	(.L_19 - .L_18)
	.align		4
.L_18:
        /*0004*/ 	.word	index@(_ZN7cutlass13device_kernelINS_4gemm6kernel13GemmUniversalIN4cute5tupleIJiiiiEEENS1_10collective13CollectiveMmaINS1_35MainloopSm100TmaUmmaWarpSpecializedILi12ELi2ELi4ENS5_IJNS4_1CILi1EEENSA_ILi2EEESB_EEEEENS5_IJNSA_ILi64EEESF_NSA_ILi32EEEEEEfNS5_IJlSB_lEEEfSI_NS4_8TiledMMAINS4_8MMA_AtomIJNS4_17SM100_MMA_TF32_SSINS_10tfloat32_tESM_fLi64ELi64ELNS4_4UMMA5MajorE0ELSO_0ELNSN_7ScaleInE0ELSP_0EEEEEENS4_6LayoutINS5_IJSB_SB_SB_EEENS5_IJNSA_ILi0EEESU_SU_EEEEENS5_IJNS4_10UnderscoreESX_SX_EEEEENS4_23SM90_TMA_LOAD_MULTICASTENS4_14ComposedLayoutINS4_7SwizzleILi3ELi4ELi3EEENS4_18smem_ptr_flag_bitsILi32EEENSS_INS5_IJNSA_ILi8EEESG_EEENS5_IJSG_SB_EEEEEEEvNS4_8identityENS4_13SM90_TMA_LOADES1A_vS1B_EENS_8epilogue10collective18CollectiveEpilogueINS1E_23Sm100TmaWarpSpecializedILi3ELi2ELi16ELb1ELb0EEEJSH_NS5_IJNSS_ISF_SB_EENSS_ISG_SB_EEEEEfSI_fSI_NS1E_6fusion15FusionCallbacksIS1I_NS1M_17LinearCombinationIffffLNS_15FloatRoundStyleE2EEESH_S1L_JEEENS4_5SM1004TMEM4LOAD26SM100_TMEM_LOAD_16dp128b8xES1C_S1A_NS4_17SM75_U32x4_LDSM_NENS4_14SM90_TMA_STOREES1A_NS4_17SM90_U32x4_STSM_NENS4_39AutoVectorizingCopyWithAssumedAlignmentILi128EEEEEEvvEEEEvNT_6ParamsE)
        /*0008*/ 	.word	0x0000004f


	//----- nvinfo : EIATTR_FRAME_SIZE
	.align		4
.L_19:
        /*000c*/ 	.byte	0x04, 0x11
        /*000e*/ 	.short	(.L_21 - .L_20)
	.align		4
.L_20:
        /*0010*/ 	.word	index@($__internal_2_$__cuda_sm10x_tcgen05_guardrail_trap_unallocated_columns_being_dealloced)
        /*0014*/ 	.word	0x00000000


	//----- nvinfo : EIATTR_FRAME_SIZE
	.align		4
.L_21:
        /*0018*/ 	.byte	0x04, 0x11
        /*001a*/ 	.short	(.L_23 - .L_22)
	.align		4
.L_22:
        /*001c*/ 	.word	index@($__internal_1_$__cuda_sm10x_tcgen05_guardrail_trap_phase_invalid_during_alloc)
        /*0020*/ 	.word	0x00000000


	//----- nvinfo : EIATTR_FRAME_SIZE
	.align		4
.L_23:
        /*0024*/ 	.byte	0x04, 0x11
        /*0026*/ 	.short	(.L_25 - .L_24)
	.align		4
.L_24:
        /*0028*/ 	.word	index@($__internal_0_$__cuda_sm10x_tcgen05_guardrail_trap_col_being_dealloced_not_returned_by_alloc)
        /*002c*/ 	.word	0x00000000


	//----- nvinfo : EIATTR_FRAME_SIZE
	.align		4
.L_25:
        /*0030*/ 	.byte	0x04, 0x11
        /*0032*/ 	.short	(.L_27 - .L_26)
	.align		4
.L_26:
        /*0034*/ 	.word	index@(_ZN7cutlass13device_kernelINS_4gemm6kernel13GemmUniversalIN4cute5tupleIJiiiiEEENS1_10collective13CollectiveMmaINS1_35MainloopSm100TmaUmmaWarpSpecializedILi12ELi2ELi4ENS5_IJNS4_1CILi1EEENSA_ILi2EEESB_EEEEENS5_IJNSA_ILi64EEESF_NSA_ILi32EEEEEEfNS5_IJlSB_lEEEfSI_NS4_8TiledMMAINS4_8MMA_AtomIJNS4_17SM100_MMA_TF32_SSINS_10tfloat32_tESM_fLi64ELi64ELNS4_4UMMA5MajorE0ELSO_0ELNSN_7ScaleInE0ELSP_0EEEEEENS4_6LayoutINS5_IJSB_SB_SB_EEENS5_IJNSA_ILi0EEESU_SU_EEEEENS5_IJNS4_10UnderscoreESX_SX_EEEEENS4_23SM90_TMA_LOAD_MULTICASTENS4_14ComposedLayoutINS4_7SwizzleILi3ELi4ELi3EEENS4_18smem_ptr_flag_bitsILi32EEENSS_INS5_IJNSA_ILi8EEESG_EEENS5_IJSG_SB_EEEEEEEvNS4_8identityENS4_13SM90_TMA_LOADES1A_vS1B_EENS_8epilogue10collective18CollectiveEpilogueINS1E_23Sm100TmaWarpSpecializedILi3ELi2ELi16ELb1ELb0EEEJSH_NS5_IJNSS_ISF_SB_EENSS_ISG_SB_EEEEEfSI_fSI_NS1E_6fusion15FusionCallbacksIS1I_NS1M_17LinearCombinationIffffLNS_15FloatRoundStyleE2EEESH_S1L_JEEENS4_5SM1004TMEM4LOAD26SM100_TMEM_LOAD_16dp128b8xES1C_S1A_NS4_17SM75_U32x4_LDSM_NENS4_14SM90_TMA_STOREES1A_NS4_17SM90_U32x4_STSM_NENS4_39AutoVectorizingCopyWithAssumedAlignmentILi128EEEEEEvvEEEEvNT_6ParamsE)
        /*0038*/ 	.word	0x00000000


	//----- nvinfo : EIATTR_MIN_STACK_SIZE
	.align		4
.L_27:
        /*003c*/ 	.byte	0x04, 0x12
        /*003e*/ 	.short	(.L_29 - .L_28)
	.align		4
.L_28:
        /*0040*/ 	.word	index@(_ZN7cutlass13device_kernelINS_4gemm6kernel13GemmUniversalIN4cute5tupleIJiiiiEEENS1_10collective13CollectiveMmaINS1_35MainloopSm100TmaUmmaWarpSpecializedILi12ELi2ELi4ENS5_IJNS4_1CILi1EEENSA_ILi2EEESB_EEEEENS5_IJNSA_ILi64EEESF_NSA_ILi32EEEEEEfNS5_IJlSB_lEEEfSI_NS4_8TiledMMAINS4_8MMA_AtomIJNS4_17SM100_MMA_TF32_SSINS_10tfloat32_tESM_fLi64ELi64ELNS4_4UMMA5MajorE0ELSO_0ELNSN_7ScaleInE0ELSP_0EEEEEENS4_6LayoutINS5_IJSB_SB_SB_EEENS5_IJNSA_ILi0EEESU_SU_EEEEENS5_IJNS4_10UnderscoreESX_SX_EEEEENS4_23SM90_TMA_LOAD_MULTICASTENS4_14ComposedLayoutINS4_7SwizzleILi3ELi4ELi3EEENS4_18smem_ptr_flag_bitsILi32EEENSS_INS5_IJNSA_ILi8EEESG_EEENS5_IJSG_SB_EEEEEEEvNS4_8identityENS4_13SM90_TMA_LOADES1A_vS1B_EENS_8epilogue10collective18CollectiveEpilogueINS1E_23Sm100TmaWarpSpecializedILi3ELi2ELi16ELb1ELb0EEEJSH_NS5_IJNSS_ISF_SB_EENSS_ISG_SB_EEEEEfSI_fSI_NS1E_6fusion15FusionCallbacksIS1I_NS1M_17LinearCombinationIffffLNS_15FloatRoundStyleE2EEESH_S1L_JEEENS4_5SM1004TMEM4LOAD26SM100_TMEM_LOAD_16dp128b8xES1C_S1A_NS4_17SM75_U32x4_LDSM_NENS4_14SM90_TMA_STOREES1A_NS4_17SM90_U32x4_STSM_NENS4_39AutoVectorizingCopyWithAssumedAlignmentILi128EEEEEEvvEEEEvNT_6ParamsE)
        /*0044*/ 	.word	0x00000000
.L_29:


//--------------------- .nv.compat                --------------------------
	.section	.nv.compat,"",@"SHT_CUDA_COMPAT_INFO"
	.align	4
        /*0000*/ 	.byte	0x02, 0x09, 0x01, 0x00, 0x02, 0x02, 0x02, 0x00, 0x02, 0x05, 0x05, 0x00, 0x03, 0x07, 0x01, 0x01
        /*0010*/ 	.byte	0x02, 0x03, 0x01, 0x00, 0x02, 0x06, 0x01, 0x00, 0x04, 0x0b, 0x08, 0x00, 0x09, 0x00, 0x00, 0x00
        /*0020*/ 	.byte	0x00, 0x00, 0x00, 0x00


//--------------------- .nv.info._ZN7cutlass13device_kernelINS_4gemm6kernel13GemmUniversalIN4cute5tupleIJiiiiEEENS1_10collective13CollectiveMmaINS1_35MainloopSm100TmaUmmaWarpSpecializedILi12ELi2ELi4ENS5_IJNS4_1CILi1EEENSA_ILi2EEESB_EEEEENS5_IJNSA_ILi64EEESF_NSA_ILi32EEEEEEfNS5_IJlSB_lEEEfSI_NS4_8TiledMMAINS4_8MMA_AtomIJNS4_17SM100_MMA_TF32_SSINS_10tfloat32_tESM_fLi64ELi64ELNS4_4UMMA5MajorE0ELSO_0ELNSN_7ScaleInE0ELSP_0EEEEEENS4_6LayoutINS5_IJSB_SB_SB_EEENS5_IJNSA_ILi0EEESU_SU_EEEEENS5_IJNS4_10UnderscoreESX_SX_EEEEENS4_23SM90_TMA_LOAD_MULTICASTENS4_14ComposedLayoutINS4_7SwizzleILi3ELi4ELi3EEENS4_18smem_ptr_flag_bitsILi32EEENSS_INS5_IJNSA_ILi8EEESG_EEENS5_IJSG_SB_EEEEEEEvNS4_8identityENS4_13SM90_TMA_LOADES1A_vS1B_EENS_8epilogue10collective18CollectiveEpilogueINS1E_23Sm100TmaWarpSpecializedILi3ELi2ELi16ELb1ELb0EEEJSH_NS5_IJNSS_ISF_SB_EENSS_ISG_SB_EEEEEfSI_fSI_NS1E_6fusion15FusionCallbacksIS1I_NS1M_17LinearCombinationIffffLNS_15FloatRoundStyleE2EEESH_S1L_JEEENS4_5SM1004TMEM4LOAD26SM100_TMEM_LOAD_16dp128b8xES1C_S1A_NS4_17SM75_U32x4_LDSM_NENS4_14SM90_TMA_STOREES1A_NS4_17SM90_U32x4_STSM_NENS4_39AutoVectorizingCopyWithAssumedAlignmentILi128EEEEEEvvEEEEvNT_6ParamsE --------------------------
	.section	.nv.info._ZN7cutlass13device_kernelINS_4gemm6kernel13GemmUniversalIN4cute5tupleIJiiiiEEENS1_10collective13CollectiveMmaINS1_35MainloopSm100TmaUmmaWarpSpecializedILi12ELi2ELi4ENS5_IJNS4_1CILi1EEENSA_ILi2EEESB_EEEEENS5_IJNSA_ILi64EEESF_NSA_ILi32EEEEEEfNS5_IJlSB_lEEEfSI_NS4_8TiledMMAINS4_8MMA_AtomIJNS4_17SM100_MMA_TF32_SSINS_10tfloat32_tESM_fLi64ELi64ELNS4_4UMMA5MajorE0ELSO_0ELNSN_7ScaleInE0ELSP_0EEEEEENS4_6LayoutINS5_IJSB_SB_SB_EEENS5_IJNSA_ILi0EEESU_SU_EEEEENS5_IJNS4_10UnderscoreESX_SX_EEEEENS4_23SM90_TMA_LOAD_MULTICASTENS4_14ComposedLayoutINS4_7SwizzleILi3ELi4ELi3EEENS4_18smem_ptr_flag_bitsILi32EEENSS_INS5_IJNSA_ILi8EEESG_EEENS5_IJSG_SB_EEEEEEEvNS4_8identityENS4_13SM90_TMA_LOADES1A_vS1B_EENS_8epilogue10collective18CollectiveEpilogueINS1E_23Sm100TmaWarpSpecializedILi3ELi2ELi16ELb1ELb0EEEJSH_NS5_IJNSS_ISF_SB_EENSS_ISG_SB_EEEEEfSI_fSI_NS1E_6fusion15FusionCallbacksIS1I_NS1M_17LinearCombinationIffffLNS_15FloatRoundStyleE2EEESH_S1L_JEEENS4_5SM1004TMEM4LOAD26SM100_TMEM_LOAD_16dp128b8xES1C_S1A_NS4_17SM75_U32x4_LDSM_NENS4_14SM90_TMA_STOREES1A_NS4_17SM90_U32x4_STSM_NENS4_39AutoVectorizingCopyWithAssumedAlignmentILi128EEEEEEvvEEEEvNT_6ParamsE,"",@"SHT_CUDA_INFO"
	.sectionflags	@""
	.align	4


	//----- nvinfo : EIATTR_CUDA_API_VERSION
	.align		4
        /*0000*/ 	.byte	0x04, 0x37
        /*0002*/ 	.short	(.L_31 - .L_30)
.L_30:
        /*0004*/ 	.word	0x00000082


	//----- nvinfo : EIATTR_KPARAM_INFO
	.align		4
.L_31:
        /*0008*/ 	.byte	0x04, 0x17
        /*000a*/ 	.short	(.L_33 - .L_32)
.L_32:
        /*000c*/ 	.word	0x00000000
        /*0010*/ 	.short	0x0000
        /*0012*/ 	.short	0x0000
        /*0014*/ 	.byte	0x00, 0xf0, 0x01, 0x20


	//----- nvinfo : EIATTR_AT_ENTRY_FRAGMENTS
	.align		4
.L_33:
        /*0018*/ 	.byte	0x04, 0x4f
        /*001a*/ 	.short	(.L_35 - .L_34)


	//   ....[0]....
.L_34:
        /*001c*/ 	.word	0x00000006


	//----- nvinfo : EIATTR_RESERVED_SMEM_USED
	.align		4
.L_35:
        /*0020*/ 	.byte	0x01, 0x41
	.zero		2


	//----- nvinfo : EIATTR_SPARSE_MMA_MASK
	.align		4
        /*0024*/ 	.byte	0x03, 0x50
        /*0026*/ 	.short	0x0000


	//----- nvinfo : EIATTR_TCGEN05_1CTA_USED
	.align		4
        /*0028*/ 	.byte	0x01, 0x51
	.zero		2


	//----- nvinfo : EIATTR_MAXREG_COUNT
	.align		4
        /*002c*/ 	.byte	0x03, 0x1b
        /*002e*/ 	.short	0x00ff


	//----- nvinfo : EIATTR_NUM_BARRIERS
	.align		4
        /*0030*/ 	.byte	0x02, 0x4c
        /*0032*/ 	.byte	0x07
	.zero		1


	//----- nvinfo : EIATTR_EXTERNS
	.align		4
        /*0034*/ 	.byte	0x04, 0x0f
        /*0036*/ 	.short	(.L_37 - .L_36)


	//   ....[0]....
	.align		4
.L_36:
        /*0038*/ 	.word	index@(__assertfail)


	//----- nvinfo : EIATTR_MERCURY_ISA_VERSION
	.align		4
.L_37:
        /*003c*/ 	.byte	0x03, 0x5f
        /*003e*/ 	.short	0x0101


	//----- nvinfo : EIATTR_INT_WARP_WIDE_INSTR_OFFSETS
	.align		4
        /*0040*/ 	.byte	0x04, 0x31
        /*0042*/ 	.short	(.L_39 - .L_38)


	//   ....[0]....
.L_38:
        /*0044*/ 	.word	0x00004290


	//   ....[1]....
        /*0048*/ 	.word	0x000042c0


	//   ....[2]....
        /*004c*/ 	.word	0x000042e0


	//   ....[3]....
        /*0050*/ 	.word	0x00004eb0


	//   ....[4]....
        /*0054*/ 	.word	0x00004f30


	//   ....[5]....
        /*0058*/ 	.word	0x00005030


	//   ....[6]....
        /*005c*/ 	.word	0x00005140


	//----- nvinfo : EIATTR_COOP_GROUP_MASK_REGIDS
	.align		4
.L_39:
        /*0060*/ 	.byte	0x04, 0x29
        /*0062*/ 	.short	(.L_41 - .L_40)


	//   ....[0]....
.L_40:
        /*0064*/ 	.word	0xffffffff


	//   ....[1]....
        /*0068*/ 	.word	0xffffffff


	//   ....[2]....
        /*006c*/ 	.word	0xffffffff


	//   ....[3]....
        /*0070*/ 	.word	0xffffffff


	//   ....[4]....
        /*0074*/ 	.word	0xffffffff


	//   ....[5]....
        /*0078*/ 	.word	0xffffffff


	//   ....[6]....
        /*007c*/ 	.word	0xffffffff


	//   ....[7]....
        /*0080*/ 	.word	0xffffffff


	//   ....[8]....
        /*0084*/ 	.word	0xffffffff


	//   ....[9]....
        /*0088*/ 	.word	0xffffffff


	//   ....[10]....
        /*008c*/ 	.word	0xffffffff


	//   ....[11]....
        /*0090*/ 	.word	0xffffffff


	//   ....[12]....
        /*0094*/ 	.word	0xffffffff


	//   ....[13]....
        /*0098*/ 	.word	0xffffffff


	//----- nvinfo : EIATTR_COOP_GROUP_INSTR_OFFSETS
	.align		4
.L_41:
        /*009c*/ 	.byte	0x04, 0x28
        /*009e*/ 	.short	(.L_43 - .L_42)


	//   ....[0]....
.L_42:
        /*00a0*/ 	.word	0x00000080


	//   ....[1]....
        /*00a4*/ 	.word	0x000004f0


	//   ....[2]....
        /*00a8*/ 	.word	0x000007d0


	//   ....[3]....
        /*00ac*/ 	.word	0x00000950


	//   ....[4]....
        /*00b0*/ 	.word	0x00000a50


	//   ....[5]....
        /*00b4*/ 	.word	0x00000bc0


	//   ....[6]....
        /*00b8*/ 	.word	0x00000d60


	//   ....[7]....
        /*00bc*/ 	.word	0x00000f10


	//   ....[8]....
        /*00c0*/ 	.word	0x00002140


	//   ....[9]....
        /*00c4*/ 	.word	0x00003480


	//   ....[10]....
        /*00c8*/ 	.word	0x00003690


	//   ....[11]....
        /*00cc*/ 	.word	0x000036c0


	//   ....[12]....
        /*00d0*/ 	.word	0x00004170


	//   ....[13]....
        /*00d4*/ 	.word	0x000043a0


	//----- nvinfo : EIATTR_VRC_CTA_INIT_COUNT
	.align		4
.L_43:
        /*00d8*/ 	.byte	0x02, 0x4a
        /*00da*/ 	.byte	0x80
	.zero		1


	//----- nvinfo : EIATTR_SYSCALL_OFFSETS
	.align		4
        /*00dc*/ 	.byte	0x04, 0x46
        /*00de*/ 	.short	(.L_45 - .L_44)


	//   ....[0]....
.L_44:
        /*00e0*/ 	.word	0x00005e50


	//   ....[1]....
        /*00e4*/ 	.word	0x00005f40


	//   ....[2]....
        /*00e8*/ 	.word	0x00006860


	//   ....[3]....
        /*00ec*/ 	.word	0x000070c0


	//----- nvinfo : EIATTR_MBARRIER_INSTR_OFFSETS
	.align		4
.L_45:
        /*00f0*/ 	.byte	0x04, 0x39
        /*00f2*/ 	.short	(.L_47 - .L_46)


	//   ....[0]....
.L_46:
        /*00f4*/ 	.word	0x00000630
        /*00f8*/ 	.word	0x000000ff
        /*00fc*/ 	.word	0x00000000
        /*0100*/ 	.short	0x0100
        /*0102*/ 	.byte	0x04
	.zero		1


	//   ....[1]....
        /*0104*/ 	.word	0x00000640
        /*0108*/ 	.word	0x000000ff
        /*010c*/ 	.word	0x00000060
        /*0110*/ 	.short	0x0100
        /*0112*/ 	.byte	0x04
	.zero		1


	//   ....[2]....
        /*0114*/ 	.word	0x00000650
        /*0118*/ 	.word	0x000000ff
        /*011c*/ 	.word	0x00000008
        /*0120*/ 	.short	0x0100
        /*0122*/ 	.byte	0x04
	.zero		1


	//   ....[3]....
        /*0124*/ 	.word	0x00000660
        /*0128*/ 	.word	0x000000ff
        /*012c*/ 	.word	0x00000068
        /*0130*/ 	.short	0x0100
        /*0132*/ 	.byte	0x04
	.zero		1


	//   ....[4]....
        /*0134*/ 	.word	0x00000670
        /*0138*/ 	.word	0x000000ff
        /*013c*/ 	.word	0x00000010
        /*0140*/ 	.short	0x0100
        /*0142*/ 	.byte	0x04
	.zero		1


	//   ....[5]....
        /*0144*/ 	.word	0x00000680
        /*0148*/ 	.word	0x000000ff
        /*014c*/ 	.word	0x00000070
        /*0150*/ 	.short	0x0100
        /*0152*/ 	.byte	0x04
	.zero		1


	//   ....[6]....
        /*0154*/ 	.word	0x00000690
        /*0158*/ 	.word	0x000000ff
        /*015c*/ 	.word	0x00000018
        /*0160*/ 	.short	0x0100
        /*0162*/ 	.byte	0x04
	.zero		1


	//   ....[7]....
        /*0164*/ 	.word	0x000006a0
        /*0168*/ 	.word	0x000000ff
        /*016c*/ 	.word	0x00000078
        /*0170*/ 	.short	0x0100
        /*0172*/ 	.byte	0x04
	.zero		1


	//   ....[8]....
        /*0174*/ 	.word	0x000006b0
        /*0178*/ 	.word	0x000000ff
        /*017c*/ 	.word	0x00000020
        /*0180*/ 	.short	0x0100
        /*0182*/ 	.byte	0x04
	.zero		1


	//   ....[9]....
        /*0184*/ 	.word	0x000006c0
        /*0188*/ 	.word	0x000000ff
        /*018c*/ 	.word	0x00000080
        /*0190*/ 	.short	0x0100
        /*0192*/ 	.byte	0x04
	.zero		1


	//   ....[10]....
        /*0194*/ 	.word	0x000006d0
        /*0198*/ 	.word	0x000000ff
        /*019c*/ 	.word	0x00000028
        /*01a0*/ 	.short	0x0100
        /*01a2*/ 	.byte	0x04
	.zero		1


	//   ....[11]....
        /*01a4*/ 	.word	0x000006e0
        /*01a8*/ 	.word	0x000000ff
        /*01ac*/ 	.word	0x00000088
        /*01b0*/ 	.short	0x0100
        /*01b2*/ 	.byte	0x04
	.zero		1


	//   ....[12]....
        /*01b4*/ 	.word	0x000006f0
        /*01b8*/ 	.word	0x000000ff
        /*01bc*/ 	.word	0x00000030
        /*01c0*/ 	.short	0x0100
        /*01c2*/ 	.byte	0x04
	.zero		1


	//   ....[13]....
        /*01c4*/ 	.word	0x00000700
        /*01c8*/ 	.word	0x000000ff
        /*01cc*/ 	.word	0x00000090
        /*01d0*/ 	.short	0x0100
        /*01d2*/ 	.byte	0x04
	.zero		1


	//   ....[14]....
        /*01d4*/ 	.word	0x00000710
        /*01d8*/ 	.word	0x000000ff
        /*01dc*/ 	.word	0x00000038
        /*01e0*/ 	.short	0x0100
        /*01e2*/ 	.byte	0x04
	.zero		1


	//   ....[15]....
        /*01e4*/ 	.word	0x00000720
        /*01e8*/ 	.word	0x000000ff
        /*01ec*/ 	.word	0x00000098
        /*01f0*/ 	.short	0x0100
        /*01f2*/ 	.byte	0x04
	.zero		1


	//   ....[16]....
        /*01f4*/ 	.word	0x00000730
        /*01f8*/ 	.word	0x000000ff
        /*01fc*/ 	.word	0x00000040
        /*0200*/ 	.short	0x0100
        /*0202*/ 	.byte	0x04
	.zero		1


	//   ....[17]....
        /*0204*/ 	.word	0x00000740
        /*0208*/ 	.word	0x000000ff
        /*020c*/ 	.word	0x000000a0
        /*0210*/ 	.short	0x0100
        /*0212*/ 	.byte	0x04
	.zero		1


	//   ....[18]....
        /*0214*/ 	.word	0x00000750
        /*0218*/ 	.word	0x000000ff
        /*021c*/ 	.word	0x00000048
        /*0220*/ 	.short	0x0100
        /*0222*/ 	.byte	0x04
	.zero		1


	//   ....[19]....
        /*0224*/ 	.word	0x00000760
        /*0228*/ 	.word	0x000000ff
        /*022c*/ 	.word	0x000000a8
        /*0230*/ 	.short	0x0100
        /*0232*/ 	.byte	0x04
	.zero		1


	//   ....[20]....
        /*0234*/ 	.word	0x00000770
        /*0238*/ 	.word	0x000000ff
        /*023c*/ 	.word	0x00000050
        /*0240*/ 	.short	0x0100
        /*0242*/ 	.byte	0x04
	.zero		1


	//   ....[21]....
        /*0244*/ 	.word	0x00000780
        /*0248*/ 	.word	0x000000ff
        /*024c*/ 	.word	0x000000b0
        /*0250*/ 	.short	0x0100
        /*0252*/ 	.byte	0x04
	.zero		1


	//   ....[22]....
        /*0254*/ 	.word	0x00000790
        /*0258*/ 	.word	0x000000ff
        /*025c*/ 	.word	0x00000058
        /*0260*/ 	.short	0x0100
        /*0262*/ 	.byte	0x04
	.zero		1


	//   ....[23]....
        /*0264*/ 	.word	0x000007a0
        /*0268*/ 	.word	0x000000ff
        /*026c*/ 	.word	0x000000b8
        /*0270*/ 	.short	0x0100
        /*0272*/ 	.byte	0x04
	.zero		1


	//   ....[24]....
        /*0274*/ 	.word	0x000008e0
        /*0278*/ 	.word	0x000000ff
        /*027c*/ 	.word	0x000000c0
        /*0280*/ 	.short	0x0100
        /*0282*/ 	.byte	0x04
	.zero		1


	//   ....[25]....
        /*0284*/ 	.word	0x000008f0
        /*0288*/ 	.word	0x000000ff
        /*028c*/ 	.word	0x000000d8
        /*0290*/ 	.short	0x0100
        /*0292*/ 	.byte	0x04
	.zero		1


	//   ....[26]....
        /*0294*/ 	.word	0x00000900
        /*0298*/ 	.word	0x000000ff
        /*029c*/ 	.word	0x000000c8
        /*02a0*/ 	.short	0x0100
        /*02a2*/ 	.byte	0x04
	.zero		1


	//   ....[27]....
        /*02a4*/ 	.word	0x00000910
        /*02a8*/ 	.word	0x000000ff
        /*02ac*/ 	.word	0x000000e0
        /*02b0*/ 	.short	0x0100
        /*02b2*/ 	.byte	0x04
	.zero		1


	//   ....[28]....
        /*02b4*/ 	.word	0x00000920
        /*02b8*/ 	.word	0x000000ff
        /*02bc*/ 	.word	0x000000d0
        /*02c0*/ 	.short	0x0100
        /*02c2*/ 	.byte	0x04
	.zero		1


	//   ....[29]....
        /*02c4*/ 	.word	0x00000930
        /*02c8*/ 	.word	0x000000ff
        /*02cc*/ 	.word	0x000000e8
        /*02d0*/ 	.short	0x0100
        /*02d2*/ 	.byte	0x04
	.zero		1


	//   ....[30]....
        /*02d4*/ 	.word	0x00000a20
        /*02d8*/ 	.word	0x000000ff
        /*02dc*/ 	.word	0x000000f0
        /*02e0*/ 	.short	0x0100
        /*02e2*/ 	.byte	0x06
	.zero		1


	//   ....[31]....
        /*02e4*/ 	.word	0x00000a30
        /*02e8*/ 	.word	0x000000ff
        /*02ec*/ 	.word	0x000000f8
        /*02f0*/ 	.short	0x0100
        /*02f2*/ 	.byte	0x06
	.zero		1


	//   ....[32]....
        /*02f4*/ 	.word	0x00000b70
        /*02f8*/ 	.word	0x000000ff
        /*02fc*/ 	.word	0x00000100
        /*0300*/ 	.short	0x0100
        /*0302*/ 	.byte	0x06
	.zero		1


	//   ....[33]....
        /*0304*/ 	.word	0x00000b80
        /*0308*/ 	.word	0x000000ff
        /*030c*/ 	.word	0x00000110
        /*0310*/ 	.short	0x0100
        /*0312*/ 	.byte	0x06
	.zero		1


	//   ....[34]....
        /*0314*/ 	.word	0x00000b90
        /*0318*/ 	.word	0x000000ff
        /*031c*/ 	.word	0x00000108
        /*0320*/ 	.short	0x0100
        /*0322*/ 	.byte	0x06
	.zero		1


	//   ....[35]....
        /*0324*/ 	.word	0x00000ba0
        /*0328*/ 	.word	0x000000ff
        /*032c*/ 	.word	0x00000118
        /*0330*/ 	.short	0x0100
        /*0332*/ 	.byte	0x06
	.zero		1


	//   ....[36]....
        /*0334*/ 	.word	0x00000cd0
        /*0338*/ 	.word	0x000000ff
        /*033c*/ 	.word	0x00000120
        /*0340*/ 	.short	0x0100
        /*0342*/ 	.byte	0x04
	.zero		1


	//   ....[37]....
        /*0344*/ 	.word	0x00000ce0
        /*0348*/ 	.word	0x000000ff
        /*034c*/ 	.word	0x00000140
        /*0350*/ 	.short	0x0100
        /*0352*/ 	.byte	0x04
	.zero		1


	//   ....[38]....
        /*0354*/ 	.word	0x00000cf0
        /*0358*/ 	.word	0x000000ff
        /*035c*/ 	.word	0x00000128
        /*0360*/ 	.short	0x0100
        /*0362*/ 	.byte	0x04
	.zero		1


	//   ....[39]....
        /*0364*/ 	.word	0x00000d00
        /*0368*/ 	.word	0x000000ff
        /*036c*/ 	.word	0x00000148
        /*0370*/ 	.short	0x0100
        /*0372*/ 	.byte	0x04
	.zero		1


	//   ....[40]....
        /*0374*/ 	.word	0x00000d10
        /*0378*/ 	.word	0x000000ff
        /*037c*/ 	.word	0x00000130
        /*0380*/ 	.short	0x0100
        /*0382*/ 	.byte	0x04
	.zero		1


	//   ....[41]....
        /*0384*/ 	.word	0x00000d20
        /*0388*/ 	.word	0x000000ff
        /*038c*/ 	.word	0x00000150
        /*0390*/ 	.short	0x0100
        /*0392*/ 	.byte	0x04
	.zero		1


	//   ....[42]....
        /*0394*/ 	.word	0x00000d30
        /*0398*/ 	.word	0x000000ff
        /*039c*/ 	.word	0x00000138
        /*03a0*/ 	.short	0x0100
        /*03a2*/ 	.byte	0x04
	.zero		1


	//   ....[43]....
        /*03a4*/ 	.word	0x00000d40
        /*03a8*/ 	.word	0x000000ff
        /*03ac*/ 	.word	0x00000158
        /*03b0*/ 	.short	0x0100
        /*03b2*/ 	.byte	0x04
	.zero		1


	//   ....[44]....
        /*03b4*/ 	.word	0x00000e30
        /*03b8*/ 	.word	0x000000ff
        /*03bc*/ 	.word	0x00000160
        /*03c0*/ 	.short	0x0100
        /*03c2*/ 	.byte	0x04
	.zero		1


	//   ....[45]....
        /*03c4*/ 	.word	0x00000e40
        /*03c8*/ 	.word	0x000000ff
        /*03cc*/ 	.word	0x00000170
        /*03d0*/ 	.short	0x0100
        /*03d2*/ 	.byte	0x04
	.zero		1


	//   ....[46]....
        /*03d4*/ 	.word	0x00000e50
        /*03d8*/ 	.word	0x000000ff
        /*03dc*/ 	.word	0x00000168
        /*03e0*/ 	.short	0x0100
        /*03e2*/ 	.byte	0x04
	.zero		1


	//   ....[47]....
        /*03e4*/ 	.word	0x00000e60
        /*03e8*/ 	.word	0x000000ff
        /*03ec*/ 	.word	0x00000178
        /*03f0*/ 	.short	0x0100
        /*03f2*/ 	.byte	0x04
	.zero		1


	//   ....[48]....
        /*03f4*/ 	.word	0x000019c0
        /*03f8*/ 	.word	0x00000000
        /*03fc*/ 	.word	0x00000170
        /*0400*/ 	.short	0x010a
        /*0402*/ 	.byte	0xff
	.zero		1


	//   ....[49]....
        /*0404*/ 	.word	0x000019f0
        /*0408*/ 	.word	0x00000000
        /*040c*/ 	.word	0x00000160
        /*0410*/ 	.short	0x0101
        /*0412*/ 	.byte	0xff
	.zero		1


	//   ....[50]....
        /*0414*/ 	.word	0x00001ac0
        /*0418*/ 	.word	0x000000ff
        /*041c*/ 	.word	0x00000060
        /*0420*/ 	.short	0x010a
        /*0422*/ 	.byte	0x04
	.zero		1


	//   ....[51]....
        /*0424*/ 	.word	0x00001b40
        /*0428*/ 	.word	0x000000ff
        /*042c*/ 	.word	0x00000060
        /*0430*/ 	.short	0x010a
        /*0432*/ 	.byte	0x21
	.zero		1


	//   ....[52]....
        /*0434*/ 	.word	0x00001ce0
        /*0438*/ 	.word	0x000000ff
        /*043c*/ 	.word	0x00000060
        /*0440*/ 	.short	0x010a
        /*0442*/ 	.byte	0x08
	.zero		1


	//   ....[53]....
        /*0444*/ 	.word	0x00001df0
        /*0448*/ 	.word	0x000000ff
        /*044c*/ 	.word	0x000000f8
        /*0450*/ 	.short	0x0101
        /*0452*/ 	.byte	0x06
	.zero		1


	//   ....[54]....
        /*0454*/ 	.word	0x00001e10
        /*0458*/ 	.word	0x000000ff
        /*045c*/ 	.word	0x00000060
        /*0460*/ 	.short	0x010a
        /*0462*/ 	.byte	0x04
	.zero		1


	//   ....[55]....
        /*0464*/ 	.word	0x00001e90
        /*0468*/ 	.word	0x000000ff
        /*046c*/ 	.word	0x00000060
        /*0470*/ 	.short	0x010a
        /*0472*/ 	.byte	0x11
	.zero		1


	//   ....[56]....
        /*0474*/ 	.word	0x00002030
        /*0478*/ 	.word	0x000000ff
        /*047c*/ 	.word	0x00000060
        /*0480*/ 	.short	0x010a
        /*0482*/ 	.byte	0x07
	.zero		1


	//   ....[57]....
        /*0484*/ 	.word	0x00002170
        /*0488*/ 	.word	0x00000003
        /*048c*/ 	.word	0x00000100
        /*0490*/ 	.short	0x010a
        /*0492*/ 	.byte	0xff
	.zero		1


	//   ....[58]....
        /*0494*/ 	.word	0x000022c0
        /*0498*/ 	.word	0x00000000
        /*049c*/ 	.word	0x00000000
        /*04a0*/ 	.short	0x0101
        /*04a2*/ 	.byte	0xff
	.zero		1


	//   ....[59]....
        /*04a4*/ 	.word	0x00002880
        /*04a8*/ 	.word	0x000000ff
        /*04ac*/ 	.word	0x00000000
        /*04b0*/ 	.short	0x010a
        /*04b2*/ 	.byte	0x04
	.zero		1


	//   ....[60]....
        /*04b4*/ 	.word	0x00002910
        /*04b8*/ 	.word	0x000000ff
        /*04bc*/ 	.word	0x00000000
        /*04c0*/ 	.short	0x010a
        /*04c2*/ 	.byte	0x05
	.zero		1


	//   ....[61]....
        /*04c4*/ 	.word	0x000029a0
        /*04c8*/ 	.word	0x000000ff
        /*04cc*/ 	.word	0x00000000
        /*04d0*/ 	.short	0x010a
        /*04d2*/ 	.byte	0x05
	.zero		1


	//   ....[62]....
        /*04d4*/ 	.word	0x00002a30
        /*04d8*/ 	.word	0x000000ff
        /*04dc*/ 	.word	0x00000000
        /*04e0*/ 	.short	0x010a
        /*04e2*/ 	.byte	0x05
	.zero		1


	//   ....[63]....
        /*04e4*/ 	.word	0x00002ac0
        /*04e8*/ 	.word	0x000000ff
        /*04ec*/ 	.word	0x00000000
        /*04f0*/ 	.short	0x010a
        /*04f2*/ 	.byte	0x05
	.zero		1


	//   ....[64]....
        /*04f4*/ 	.word	0x00002b50
        /*04f8*/ 	.word	0x000000ff
        /*04fc*/ 	.word	0x00000000
        /*0500*/ 	.short	0x010a
        /*0502*/ 	.byte	0x05
	.zero		1


	//   ....[65]....
        /*0504*/ 	.word	0x00002be0
        /*0508*/ 	.word	0x000000ff
        /*050c*/ 	.word	0x00000000
        /*0510*/ 	.short	0x010a
        /*0512*/ 	.byte	0x05
	.zero		1


	//   ....[66]....
        /*0514*/ 	.word	0x00002c70
        /*0518*/ 	.word	0x000000ff
        /*051c*/ 	.word	0x00000000
        /*0520*/ 	.short	0x010a
        /*0522*/ 	.byte	0x05
	.zero		1


	//   ....[67]....
        /*0524*/ 	.word	0x00002d00
        /*0528*/ 	.word	0x000000ff
        /*052c*/ 	.word	0x00000000
        /*0530*/ 	.short	0x010a
        /*0532*/ 	.byte	0x05
	.zero		1


	//   ....[68]....
        /*0534*/ 	.word	0x00002d90
        /*0538*/ 	.word	0x000000ff
        /*053c*/ 	.word	0x00000000
        /*0540*/ 	.short	0x010a
        /*0542*/ 	.byte	0x05
	.zero		1


	//   ....[69]....
        /*0544*/ 	.word	0x00002e20
        /*0548*/ 	.word	0x000000ff
        /*054c*/ 	.word	0x00000000
        /*0550*/ 	.short	0x010a
        /*0552*/ 	.byte	0x05
	.zero		1


	//   ....[70]....
        /*0554*/ 	.word	0x00002ec0
        /*0558*/ 	.word	0x00000000
        /*055c*/ 	.word	0x00000000
        /*0560*/ 	.short	0x010a
        /*0562*/ 	.byte	0xff
	.zero		1


	//   ....[71]....
        /*0564*/ 	.word	0x00002fe0
        /*0568*/ 	.word	0x00000002
        /*056c*/ 	.word	0x00000160
        /*0570*/ 	.short	0x010a
        /*0572*/ 	.byte	0xff
	.zero		1


	//   ....[72]....
        /*0574*/ 	.word	0x00003050
        /*0578*/ 	.word	0x00000002
        /*057c*/ 	.word	0x00000000
        /*0580*/ 	.short	0x0101
        /*0582*/ 	.byte	0xff
	.zero		1


	//   ....[73]....
        /*0584*/ 	.word	0x00003070
        /*0588*/ 	.word	0x000000ff
        /*058c*/ 	.word	0x00000110
        /*0590*/ 	.short	0x010a
        /*0592*/ 	.byte	0x04
	.zero		1


	//   ....[74]....
        /*0594*/ 	.word	0x00003190
        /*0598*/ 	.word	0x00000002
        /*059c*/ 	.word	0x00000100
        /*05a0*/ 	.short	0x010a
        /*05a2*/ 	.byte	0xff
	.zero		1


	//   ....[75]....
        /*05a4*/ 	.word	0x00003290
        /*05a8*/ 	.word	0x00000002
        /*05ac*/ 	.word	0x00000000
        /*05b0*/ 	.short	0x0101
        /*05b2*/ 	.byte	0xff
	.zero		1


	//   ....[76]....
        /*05b4*/ 	.word	0x00003320
        /*05b8*/ 	.word	0x000000ff
        /*05bc*/ 	.word	0x00000110
        /*05c0*/ 	.short	0x0106
        /*05c2*/ 	.byte	0x04
	.zero		1


	//   ....[77]....
        /*05c4*/ 	.word	0x00003340
        /*05c8*/ 	.word	0x000000ff
        /*05cc*/ 	.word	0x00000110
        /*05d0*/ 	.short	0x010a
        /*05d2*/ 	.byte	0x04
	.zero		1


	//   ....[78]....
        /*05d4*/ 	.word	0x000033d0
        /*05d8*/ 	.word	0x000000ff
        /*05dc*/ 	.word	0x00000110
        /*05e0*/ 	.short	0x0106
        /*05e2*/ 	.byte	0x07
	.zero		1


	//   ....[79]....
        /*05e4*/ 	.word	0x00003410
        /*05e8*/ 	.word	0x00000000
        /*05ec*/ 	.word	0x00000110
        /*05f0*/ 	.short	0x010a
        /*05f2*/ 	.byte	0xff
	.zero		1


	//   ....[80]....
        /*05f4*/ 	.word	0x00003960
        /*05f8*/ 	.word	0x00000000
        /*05fc*/ 	.word	0x00000100
        /*0600*/ 	.short	0x010a
        /*0602*/ 	.byte	0xff
	.zero		1


	//   ....[81]....
        /*0604*/ 	.word	0x00003a60
        /*0608*/ 	.word	0x00000003
        /*060c*/ 	.word	0x00000000
        /*0610*/ 	.short	0x0101
        /*0612*/ 	.byte	0xff
	.zero		1


	//   ....[82]....
        /*0614*/ 	.word	0x00003a70
        /*0618*/ 	.word	0x000000ff
        /*061c*/ 	.word	0x00000000
        /*0620*/ 	.short	0x010a
        /*0622*/ 	.byte	0x04
	.zero		1


	//   ....[83]....
        /*0624*/ 	.word	0x00003af0
        /*0628*/ 	.word	0x000000ff
        /*062c*/ 	.word	0x00000140
        /*0630*/ 	.short	0x010a
        /*0632*/ 	.byte	0x1f
	.zero		1


	//   ....[84]....
        /*0634*/ 	.word	0x00003bd0
        /*0638*/ 	.word	0x000000ff
        /*063c*/ 	.word	0x00000000
        /*0640*/ 	.short	0x010a
        /*0642*/ 	.byte	0x05
	.zero		1


	//   ....[85]....
        /*0644*/ 	.word	0x00003d10
        /*0648*/ 	.word	0x000000ff
        /*064c*/ 	.word	0x00000000
        /*0650*/ 	.short	0x010a
        /*0652*/ 	.byte	0x04
	.zero		1


	//   ....[86]....
        /*0654*/ 	.word	0x00003fa0
        /*0658*/ 	.word	0x000000ff
        /*065c*/ 	.word	0x00000000
        /*0660*/ 	.short	0x010a
        /*0662*/ 	.byte	0x04
	.zero		1


	//   ....[87]....
        /*0664*/ 	.word	0x00004030
        /*0668*/ 	.word	0x000000ff
        /*066c*/ 	.word	0x00000000
        /*0670*/ 	.short	0x010a
        /*0672*/ 	.byte	0x05
	.zero		1


	//   ....[88]....
        /*0674*/ 	.word	0x000040c0
        /*0678*/ 	.word	0x000000ff
        /*067c*/ 	.word	0x00000000
        /*0680*/ 	.short	0x010a
        /*0682*/ 	.byte	0x05
	.zero		1


	//   ....[89]....
        /*0684*/ 	.word	0x00004150
        /*0688*/ 	.word	0x000000ff
        /*068c*/ 	.word	0x00000000
        /*0690*/ 	.short	0x010a
        /*0692*/ 	.byte	0x04
	.zero		1


	//   ....[90]....
        /*0694*/ 	.word	0x000045e0
        /*0698*/ 	.word	0x0000000c
        /*069c*/ 	.word	0x00000100
        /*06a0*/ 	.short	0x010a
        /*06a2*/ 	.byte	0xff
	.zero		1


	//   ....[91]....
        /*06a4*/ 	.word	0x00004750
        /*06a8*/ 	.word	0x00000000
        /*06ac*/ 	.word	0x00000000
        /*06b0*/ 	.short	0x0101
        /*06b2*/ 	.byte	0xff
	.zero		1


	//   ....[92]....
        /*06b4*/ 	.word	0x00004bd0
        /*06b8*/ 	.word	0x000000ff
        /*06bc*/ 	.word	0x000000f8
        /*06c0*/ 	.short	0x010a
        /*06c2*/ 	.byte	0x18
	.zero		1


	//   ....[93]....
        /*06c4*/ 	.word	0x00004d90
        /*06c8*/ 	.word	0x000000ff
        /*06cc*/ 	.word	0x000000d8
        /*06d0*/ 	.short	0x010a
        /*06d2*/ 	.byte	0x04
	.zero		1


	//   ....[94]....
        /*06d4*/ 	.word	0x00004f60
        /*06d8*/ 	.word	0x000000ff
        /*06dc*/ 	.word	0x000000c0
        /*06e0*/ 	.short	0x010b
        /*06e2*/ 	.byte	0x04
	.zero		1


	//   ....[95]....
        /*06e4*/ 	.word	0x00004f70
        /*06e8*/ 	.word	0x000000ff
        /*06ec*/ 	.word	0x00000000
        /*06f0*/ 	.short	0x0101
        /*06f2*/ 	.byte	0x14
	.zero		1


	//   ....[96]....
        /*06f4*/ 	.word	0x00004f80
        /*06f8*/ 	.word	0x000000ff
        /*06fc*/ 	.word	0x000000d8
        /*0700*/ 	.short	0x010a
        /*0702*/ 	.byte	0x05
	.zero		1


	//   ....[97]....
        /*0704*/ 	.word	0x00005170
        /*0708*/ 	.word	0x000000ff
        /*070c*/ 	.word	0x000000c0
        /*0710*/ 	.short	0x010b
        /*0712*/ 	.byte	0x05
	.zero		1


	//   ....[98]....
        /*0714*/ 	.word	0x00005180
        /*0718*/ 	.word	0x000000ff
        /*071c*/ 	.word	0x00000000
        /*0720*/ 	.short	0x0101
        /*0722*/ 	.byte	0x04
	.zero		1


	//   ....[99]....
        /*0724*/ 	.word	0x00005220
        /*0728*/ 	.word	0x000000ff
        /*072c*/ 	.word	0x00000000
        /*0730*/ 	.short	0x010a
        /*0732*/ 	.byte	0x04
	.zero		1


	//   ....[100]....
        /*0734*/ 	.word	0x000052b0
        /*0738*/ 	.word	0x000000ff
        /*073c*/ 	.word	0x00000000
        /*0740*/ 	.short	0x010a
        /*0742*/ 	.byte	0x05
	.zero		1


	//   ....[101]....
        /*0744*/ 	.word	0x00005350
        /*0748*/ 	.word	0x00000000
        /*074c*/ 	.word	0x00000000
        /*0750*/ 	.short	0x010a
        /*0752*/ 	.byte	0xff
	.zero		1


	//   ....[102]....
        /*0754*/ 	.word	0x000056c0
        /*0758*/ 	.word	0x00000000
        /*075c*/ 	.word	0x00000100
        /*0760*/ 	.short	0x010a
        /*0762*/ 	.byte	0xff
	.zero		1


	//   ....[103]....
        /*0764*/ 	.word	0x00005790
        /*0768*/ 	.word	0x00000000
        /*076c*/ 	.word	0x00000000
        /*0770*/ 	.short	0x0101
        /*0772*/ 	.byte	0xff
	.zero		1


	//   ....[104]....
        /*0774*/ 	.word	0x000063e0
        /*0778*/ 	.word	0x00000002
        /*077c*/ 	.word	0x000000c0
        /*0780*/ 	.short	0x010a
        /*0782*/ 	.byte	0xff
	.zero		1


	//   ....[105]....
        /*0784*/ 	.word	0x00006420
        /*0788*/ 	.word	0x00000048
        /*078c*/ 	.word	0x00000120
        /*0790*/ 	.short	0x010a
        /*0792*/ 	.byte	0xff
	.zero		1


	//   ....[106]....
        /*0794*/ 	.word	0x00006510
        /*0798*/ 	.word	0x00000002
        /*079c*/ 	.word	0x000000c0
        /*07a0*/ 	.short	0x010a
        /*07a2*/ 	.byte	0xff
	.zero		1


	//   ....[107]....
        /*07a4*/ 	.word	0x00006740
        /*07a8*/ 	.word	0x00000048
        /*07ac*/ 	.word	0x00000120
        /*07b0*/ 	.short	0x010a
        /*07b2*/ 	.byte	0xff
	.zero		1


	//   ....[108]....
        /*07b4*/ 	.word	0x00006de0
        /*07b8*/ 	.word	0x00000000
        /*07bc*/ 	.word	0x00000000
        /*07c0*/ 	.short	0x0101
        /*07c2*/ 	.byte	0xff
	.zero		1


	//   ....[109]....
        /*07c4*/ 	.word	0x00006df0
        /*07c8*/ 	.word	0x00000002
        /*07cc*/ 	.word	0x000000c0
        /*07d0*/ 	.short	0x010a
        /*07d2*/ 	.byte	0xff
	.zero		1


	//   ....[110]....
        /*07d4*/ 	.word	0x00006ec0
        /*07d8*/ 	.word	0x00000002
        /*07dc*/ 	.word	0x000000c0
        /*07e0*/ 	.short	0x010a
        /*07e2*/ 	.byte	0xff
	.zero		1


	//   ....[111]....
        /*07e4*/ 	.word	0x000071b0
        /*07e8*/ 	.word	0x000000ff
        /*07ec*/ 	.word	0x00000000
        /*07f0*/ 	.short	0x0101
        /*07f2*/ 	.byte	0x04
	.zero		1


	//   ....[112]....
        /*07f4*/ 	.word	0x000076d0
        /*07f8*/ 	.word	0x00000000
        /*07fc*/ 	.word	0x00000000
        /*0800*/ 	.short	0x0101
        /*0802*/ 	.byte	0xff
	.zero		1


	//   ....[113]....
        /*0804*/ 	.word	0x00007980
        /*0808*/ 	.word	0x000000ff
        /*080c*/ 	.word	0x00000000
        /*0810*/ 	.short	0x0101
        /*0812*/ 	.byte	0x04
	.zero		1


	//   ....[114]....
        /*0814*/ 	.word	0x000079a0
        /*0818*/ 	.word	0x00000000
        /*081c*/ 	.word	0x00000170
        /*0820*/ 	.short	0x010a
        /*0822*/ 	.byte	0xff
	.zero		1


	//   ....[115]....
        /*0824*/ 	.word	0x00007a00
        /*0828*/ 	.word	0x00000000
        /*082c*/ 	.word	0x00000060
        /*0830*/ 	.short	0x010a
        /*0832*/ 	.byte	0xff
	.zero		1


	//   ....[116]....
        /*0834*/ 	.word	0x00007a60
        /*0838*/ 	.word	0x00000000
        /*083c*/ 	.word	0x00000060
        /*0840*/ 	.short	0x010a
        /*0842*/ 	.byte	0xff
	.zero		1


	//   ....[117]....
        /*0844*/ 	.word	0x00007ab0
        /*0848*/ 	.word	0x00000003
        /*084c*/ 	.word	0x00000100
        /*0850*/ 	.short	0x010a
        /*0852*/ 	.byte	0xff
	.zero		1


	//   ....[118]....
        /*0854*/ 	.word	0x00007b10
        /*0858*/ 	.word	0x00000000
        /*085c*/ 	.word	0x00000000
        /*0860*/ 	.short	0x010a
        /*0862*/ 	.byte	0xff
	.zero		1


	//   ....[119]....
        /*0864*/ 	.word	0x00007b70
        /*0868*/ 	.word	0x00000000
        /*086c*/ 	.word	0x00000000
        /*0870*/ 	.short	0x010a
        /*0872*/ 	.byte	0xff
	.zero		1


	//   ....[120]....
        /*0874*/ 	.word	0x00007bd0
        /*0878*/ 	.word	0x00000000
        /*087c*/ 	.word	0x00000000
        /*0880*/ 	.short	0x010a
        /*0882*/ 	.byte	0xff
	.zero		1


	//   ....[121]....
        /*0884*/ 	.word	0x00007c30
        /*0888*/ 	.word	0x00000000
        /*088c*/ 	.word	0x00000000
        /*0890*/ 	.short	0x010a
        /*0892*/ 	.byte	0xff
	.zero		1


	//   ....[122]....
        /*0894*/ 	.word	0x00007c90
        /*0898*/ 	.word	0x00000000
        /*089c*/ 	.word	0x00000000
        /*08a0*/ 	.short	0x010a
        /*08a2*/ 	.byte	0xff
	.zero		1


	//   ....[123]....
        /*08a4*/ 	.word	0x00007cf0
        /*08a8*/ 	.word	0x00000000
        /*08ac*/ 	.word	0x00000000
        /*08b0*/ 	.short	0x010a
        /*08b2*/ 	.byte	0xff
	.zero		1


	//   ....[124]....
        /*08b4*/ 	.word	0x00007d50
        /*08b8*/ 	.word	0x00000000
        /*08bc*/ 	.word	0x00000000
        /*08c0*/ 	.short	0x010a
        /*08c2*/ 	.byte	0xff
	.zero		1


	//   ....[125]....
        /*08c4*/ 	.word	0x00007db0
        /*08c8*/ 	.word	0x00000000
        /*08cc*/ 	.word	0x00000000
        /*08d0*/ 	.short	0x010a
        /*08d2*/ 	.byte	0xff
	.zero		1


	//   ....[126]....
        /*08d4*/ 	.word	0x00007e10
        /*08d8*/ 	.word	0x00000000
        /*08dc*/ 	.word	0x00000000
        /*08e0*/ 	.short	0x010a
        /*08e2*/ 	.byte	0xff
	.zero		1


	//   ....[127]....
        /*08e4*/ 	.word	0x00007e70
        /*08e8*/ 	.word	0x00000000
        /*08ec*/ 	.word	0x00000000
        /*08f0*/ 	.short	0x010a
        /*08f2*/ 	.byte	0xff
	.zero		1


	//   ....[128]....
        /*08f4*/ 	.word	0x00007ed0
        /*08f8*/ 	.word	0x00000000
        /*08fc*/ 	.word	0x00000000
        /*0900*/ 	.short	0x010a
        /*0902*/ 	.byte	0xff
	.zero		1


	//   ....[129]....
        /*0904*/ 	.word	0x00007f20
        /*0908*/ 	.word	0x00000002
        /*090c*/ 	.word	0x00000160
        /*0910*/ 	.short	0x010a
        /*0912*/ 	.byte	0xff
	.zero		1


	//   ....[130]....
        /*0914*/ 	.word	0x00007f80
        /*0918*/ 	.word	0x00000002
        /*091c*/ 	.word	0x00000110
        /*0920*/ 	.short	0x010a
        /*0922*/ 	.byte	0xff
	.zero		1


	//   ....[131]....
        /*0924*/ 	.word	0x00007fd0
        /*0928*/ 	.word	0x00000002
        /*092c*/ 	.word	0x00000100
        /*0930*/ 	.short	0x010a
        /*0932*/ 	.byte	0xff
	.zero		1


	//   ....[132]....
        /*0934*/ 	.word	0x00008030
        /*0938*/ 	.word	0x00000000
        /*093c*/ 	.word	0x00000110
        /*0940*/ 	.short	0x010a
        /*0942*/ 	.byte	0xff
	.zero		1


	//   ....[133]....
        /*0944*/ 	.word	0x00008080
        /*0948*/ 	.word	0x00000000
        /*094c*/ 	.word	0x00000100
        /*0950*/ 	.short	0x010a
        /*0952*/ 	.byte	0xff
	.zero		1


	//   ....[134]....
        /*0954*/ 	.word	0x000080e0
        /*0958*/ 	.word	0x00000002
        /*095c*/ 	.word	0x00000140
        /*0960*/ 	.short	0x010a
        /*0962*/ 	.byte	0xff
	.zero		1


	//   ....[135]....
        /*0964*/ 	.word	0x00008140
        /*0968*/ 	.word	0x00000000
        /*096c*/ 	.word	0x00000000
        /*0970*/ 	.short	0x010a
        /*0972*/ 	.byte	0xff
	.zero		1


	//   ....[136]....
        /*0974*/ 	.word	0x000081a0
        /*0978*/ 	.word	0x00000000
        /*097c*/ 	.word	0x00000000
        /*0980*/ 	.short	0x010a
        /*0982*/ 	.byte	0xff
	.zero		1


	//   ....[137]....
        /*0984*/ 	.word	0x00008200
        /*0988*/ 	.word	0x00000000
        /*098c*/ 	.word	0x00000000
        /*0990*/ 	.short	0x010a
        /*0992*/ 	.byte	0xff
	.zero		1


	//   ....[138]....
        /*0994*/ 	.word	0x00008260
        /*0998*/ 	.word	0x00000000
        /*099c*/ 	.word	0x00000000
        /*09a0*/ 	.short	0x010a
        /*09a2*/ 	.byte	0xff
	.zero		1


	//   ....[139]....
        /*09a4*/ 	.word	0x000082c0
        /*09a8*/ 	.word	0x00000000
        /*09ac*/ 	.word	0x00000000
        /*09b0*/ 	.short	0x010a
        /*09b2*/ 	.byte	0xff
	.zero		1


	//   ....[140]....
        /*09b4*/ 	.word	0x00008310
        /*09b8*/ 	.word	0x0000000c
        /*09bc*/ 	.word	0x00000100
        /*09c0*/ 	.short	0x010a
        /*09c2*/ 	.byte	0xff
	.zero		1


	//   ....[141]....
        /*09c4*/ 	.word	0x00008370
        /*09c8*/ 	.word	0x00000000
        /*09cc*/ 	.word	0x000000f8
        /*09d0*/ 	.short	0x010a
        /*09d2*/ 	.byte	0xff
	.zero		1


	//   ....[142]....
        /*09d4*/ 	.word	0x000083d0
        /*09d8*/ 	.word	0x00000000
        /*09dc*/ 	.word	0x000000d8
        /*09e0*/ 	.short	0x010a
        /*09e2*/ 	.byte	0xff
	.zero		1


	//   ....[143]....
        /*09e4*/ 	.word	0x00008430
        /*09e8*/ 	.word	0x00000006
        /*09ec*/ 	.word	0x000000d8
        /*09f0*/ 	.short	0x010a
        /*09f2*/ 	.byte	0xff
	.zero		1


	//   ....[144]....
        /*09f4*/ 	.word	0x00008490
        /*09f8*/ 	.word	0x00000000
        /*09fc*/ 	.word	0x00000000
        /*0a00*/ 	.short	0x010a
        /*0a02*/ 	.byte	0xff
	.zero		1


	//   ....[145]....
        /*0a04*/ 	.word	0x000084f0
        /*0a08*/ 	.word	0x00000000
        /*0a0c*/ 	.word	0x00000000
        /*0a10*/ 	.short	0x010a
        /*0a12*/ 	.byte	0xff
	.zero		1


	//   ....[146]....
        /*0a14*/ 	.word	0x00008540
        /*0a18*/ 	.word	0x00000000
        /*0a1c*/ 	.word	0x00000100
        /*0a20*/ 	.short	0x010a
        /*0a22*/ 	.byte	0xff
	.zero		1


	//   ....[147]....
        /*0a24*/ 	.word	0x00008590
        /*0a28*/ 	.word	0x00000002
        /*0a2c*/ 	.word	0x000000c0
        /*0a30*/ 	.short	0x010a
        /*0a32*/ 	.byte	0xff
	.zero		1


	//   ....[148]....
        /*0a34*/ 	.word	0x000085e0
        /*0a38*/ 	.word	0x00000048
        /*0a3c*/ 	.word	0x00000120
        /*0a40*/ 	.short	0x010a
        /*0a42*/ 	.byte	0xff
	.zero		1


	//   ....[149]....
        /*0a44*/ 	.word	0x00008630
        /*0a48*/ 	.word	0x00000002
        /*0a4c*/ 	.word	0x000000c0
        /*0a50*/ 	.short	0x010a
        /*0a52*/ 	.byte	0xff
	.zero		1


	//----- nvinfo : EIATTR_NUM_MBARRIERS
	.align		4
.L_47:
        /*0a54*/ 	.byte	0x03, 0x38
        /*0a56*/ 	.short	0x0030


	//----- nvinfo : EIATTR_EXIT_INSTR_OFFSETS
	.align		4
        /*0a58*/ 	.byte	0x04, 0x1c
        /*0a5a*/ 	.short	(.L_49 - .L_48)


	//   ....[0]....
.L_48:
        /*0a5c*/ 	.word	0x00002ef0


	//   ....[1]....
        /*0a60*/ 	.word	0x000033e0


	//   ....[2]....
        /*0a64*/ 	.word	0x00003440


	//   ....[3]....
        /*0a68*/ 	.word	0x000043b0


	//   ....[4]....
        /*0a6c*/ 	.word	0x00005380


	//   ....[5]....
        /*0a70*/ 	.word	0x000053c0


	//   ....[6]....
        /*0a74*/ 	.word	0x00007870


	//   ....[7]....
        /*0a78*/ 	.word	0x000078f0


	//   ....[8]....
        /*0a7c*/ 	.word	0x00007920


	//   ....[9]....
        /*0a80*/ 	.word	0x00007990


	//----- nvinfo : EIATTR_MAX_THREADS
	.align		4
.L_49:
        /*0a84*/ 	.byte	0x04, 0x05
        /*0a86*/ 	.short	(.L_51 - .L_50)
.L_50:
        /*0a88*/ 	.word	0x00000100
        /*0a8c*/ 	.word	0x00000001
        /*0a90*/ 	.word	0x00000001


	//----- nvinfo : EIATTR_CRS_STACK_SIZE
	.align		4
.L_51:
        /*0a94*/ 	.byte	0x04, 0x1e
        /*0a96*/ 	.short	(.L_53 - .L_52)
.L_52:
        /*0a98*/ 	.word	0x00000000


	//----- nvinfo : EIATTR_CBANK_PARAM_SIZE
	.align		4
.L_53:
        /*0a9c*/ 	.byte	0x03, 0x19
        /*0a9e*/ 	.short	0x0800


	//----- nvinfo : EIATTR_PARAM_CBANK
	.align		4
        /*0aa0*/ 	.byte	0x04, 0x0a
        /*0aa2*/ 	.short	(.L_55 - .L_54)
	.align		4
.L_54:
        /*0aa4*/ 	.word	index@(.nv.constant0._ZN7cutlass13device_kernelINS_4gemm6kernel13GemmUniversalIN4cute5tupleIJiiiiEEENS1_10collective13CollectiveMmaINS1_35MainloopSm100TmaUmmaWarpSpecializedILi12ELi2ELi4ENS5_IJNS4_1CILi1EEENSA_ILi2EEESB_EEEEENS5_IJNSA_ILi64EEESF_NSA_ILi32EEEEEEfNS5_IJlSB_lEEEfSI_NS4_8TiledMMAINS4_8MMA_AtomIJNS4_17SM100_MMA_TF32_SSINS_10tfloat32_tESM_fLi64ELi64ELNS4_4UMMA5MajorE0ELSO_0ELNSN_7ScaleInE0ELSP_0EEEEEENS4_6LayoutINS5_IJSB_SB_SB_EEENS5_IJNSA_ILi0EEESU_SU_EEEEENS5_IJNS4_10UnderscoreESX_SX_EEEEENS4_23SM90_TMA_LOAD_MULTICASTENS4_14ComposedLayoutINS4_7SwizzleILi3ELi4ELi3EEENS4_18smem_ptr_flag_bitsILi32EEENSS_INS5_IJNSA_ILi8EEESG_EEENS5_IJSG_SB_EEEEEEEvNS4_8identityENS4_13SM90_TMA_LOADES1A_vS1B_EENS_8epilogue10collective18CollectiveEpilogueINS1E_23Sm100TmaWarpSpecializedILi3ELi2ELi16ELb1ELb0EEEJSH_NS5_IJNSS_ISF_SB_EENSS_ISG_SB_EEEEEfSI_fSI_NS1E_6fusion15FusionCallbacksIS1I_NS1M_17LinearCombinationIffffLNS_15FloatRoundStyleE2EEESH_S1L_JEEENS4_5SM1004TMEM4LOAD26SM100_TMEM_LOAD_16dp128b8xES1C_S1A_NS4_17SM75_U32x4_LDSM_NENS4_14SM90_TMA_STOREES1A_NS4_17SM90_U32x4_STSM_NENS4_39AutoVectorizingCopyWithAssumedAlignmentILi128EEEEEEvvEEEEvNT_6ParamsE)
        /*0aa8*/ 	.short	0x0380
        /*0aaa*/ 	.short	0x0800


	//----- nvinfo : EIATTR_SW_WAR
	.align		4
.L_55:
        /*0aac*/ 	.byte	0x04, 0x36
        /*0aae*/ 	.short	(.L_57 - .L_56)
.L_56:
        /*0ab0*/ 	.word	0x00000008
.L_57:


//--------------------- .nv.callgraph             --------------------------
	.section	.nv.callgraph,"",@"SHT_CUDA_CALLGRAPH"
	.align	4
	.sectionentsize	8
	.align		4
        /*0000*/ 	.word	0x00000000
	.align		4
        /*0004*/ 	.word	0xffffffff
	.align		4
        /*0008*/ 	.word	index@(_ZN7cutlass13device_kernelINS_4gemm6kernel13GemmUniversalIN4cute5tupleIJiiiiEEENS1_10collective13CollectiveMmaINS1_35MainloopSm100TmaUmmaWarpSpecializedILi12ELi2ELi4ENS5_IJNS4_1CILi1EEENSA_ILi2EEESB_EEEEENS5_IJNSA_ILi64EEESF_NSA_ILi32EEEEEEfNS5_IJlSB_lEEEfSI_NS4_8TiledMMAINS4_8MMA_AtomIJNS4_17SM100_MMA_TF32_SSINS_10tfloat32_tESM_fLi64ELi64ELNS4_4UMMA5MajorE0ELSO_0ELNSN_7ScaleInE0ELSP_0EEEEEENS4_6LayoutINS5_IJSB_SB_SB_EEENS5_IJNSA_ILi0EEESU_SU_EEEEENS5_IJNS4_10UnderscoreESX_SX_EEEEENS4_23SM90_TMA_LOAD_MULTICASTENS4_14ComposedLayoutINS4_7SwizzleILi3ELi4ELi3EEENS4_18smem_ptr_flag_bitsILi32EEENSS_INS5_IJNSA_ILi8EEESG_EEENS5_IJSG_SB_EEEEEEEvNS4_8identityENS4_13SM90_TMA_LOADES1A_vS1B_EENS_8epilogue10collective18CollectiveEpilogueINS1E_23Sm100TmaWarpSpecializedILi3ELi2ELi16ELb1ELb0EEEJSH_NS5_IJNSS_ISF_SB_EENSS_ISG_SB_EEEEEfSI_fSI_NS1E_6fusion15FusionCallbacksIS1I_NS1M_17LinearCombinationIffffLNS_15FloatRoundStyleE2EEESH_S1L_JEEENS4_5SM1004TMEM4LOAD26SM100_TMEM_LOAD_16dp128b8xES1C_S1A_NS4_17SM75_U32x4_LDSM_NENS4_14SM90_TMA_STOREES1A_NS4_17SM90_U32x4_STSM_NENS4_39AutoVectorizingCopyWithAssumedAlignmentILi128EEEEEEvvEEEEvNT_6ParamsE)
	.align		4
        /*000c*/ 	.word	index@(__assertfail)
	.align		4
        /*0010*/ 	.word	0x00000000
	.align		4
        /*0014*/ 	.word	0xfffffffe
	.align		4
        /*0018*/ 	.word	0x00000000
	.align		4
        /*001c*/ 	.word	0xfffffffd
	.align		4
        /*0020*/ 	.word	0x00000000
	.align		4
        /*0024*/ 	.word	0xfffffffc


//--------------------- .nv.constant4             --------------------------
	.section	.nv.constant4,"a",@progbits
	.align	8
	.align		8
.nv.constant4:
        /*0000*/ 	.dword	__assertfail
	.align		8
        /*0008*/ 	.dword	__unnamed_1
	.align		8
        /*0010*/ 	.dword	__unnamed_2
	.align		8
        /*0018*/ 	.dword	_ZN40_INTERNAL_b5ee61f9_4_k_cu_fb5c954d_203564cuda3std3__45__cpo5beginE
	.align		8
        /*0020*/ 	.dword	_ZN40_INTERNAL_b5ee61f9_4_k_cu_fb5c954d_203564cuda3std3__45__cpo3endE
	.align		8
        /*0028*/ 	.dword	_ZN40_INTERNAL_b5ee61f9_4_k_cu_fb5c954d_203564cuda3std3__45__cpo6cbeginE
	.align		8
        /*0030*/ 	.dword	_ZN40_INTERNAL_b5ee61f9_4_k_cu_fb5c954d_203564cuda3std3__45__cpo4cendE
	.align		8
        /*0038*/ 	.dword	_ZN40_INTERNAL_b5ee61f9_4_k_cu_fb5c954d_203564cuda3std3__442_GLOBAL__N__b5ee61f9_4_k_cu_fb5c954d_203566ignoreE
	.align		8
        /*0040*/ 	.dword	_ZN40_INTERNAL_b5ee61f9_4_k_cu_fb5c954d_203564cuda3std3__419piecewise_constructE
	.align		8
        /*0048*/ 	.dword	_ZN40_INTERNAL_b5ee61f9_4_k_cu_fb5c954d_203564cuda3std3__48in_placeE
	.align		8
        /*0050*/ 	.dword	_ZN40_INTERNAL_b5ee61f9_4_k_cu_fb5c954d_203564cuda3std6ranges3__45__cpo4swapE
	.align		8
        /*0058*/ 	.dword	_ZN40_INTERNAL_b5ee61f9_4_k_cu_fb5c954d_203564cuda3std6ranges3__45__cpo9iter_moveE
	.align		8
        /*0060*/ 	.dword	_ZN40_INTERNAL_b5ee61f9_4_k_cu_fb5c954d_203564cute7productE
	.align		8
        /*0068*/ 	.dword	_ZN40_INTERNAL_b5ee61f9_4_k_cu_fb5c954d_203564cute1_E
	.align		8
        /*0070*/ 	.dword	$str$25
	.align		8
        /*0078*/ 	.dword	$str$26
	.align		8
        /*0080*/ 	.dword	$str$27
	.align		8
        /*0088*/ 	.dword	$str$28


//--------------------- .text._ZN7cutlass13device_kernelINS_4gemm6kernel13GemmUniversalIN4cute5tupleIJiiiiEEENS1_10collective13CollectiveMmaINS1_35MainloopSm100TmaUmmaWarpSpecializedILi12ELi2ELi4ENS5_IJNS4_1CILi1EEENSA_ILi2EEESB_EEEEENS5_IJNSA_ILi64EEESF_NSA_ILi32EEEEEEfNS5_IJlSB_lEEEfSI_NS4_8TiledMMAINS4_8MMA_AtomIJNS4_17SM100_MMA_TF32_SSINS_10tfloat32_tESM_fLi64ELi64ELNS4_4UMMA5MajorE0ELSO_0ELNSN_7ScaleInE0ELSP_0EEEEEENS4_6LayoutINS5_IJSB_SB_SB_EEENS5_IJNSA_ILi0EEESU_SU_EEEEENS5_IJNS4_10UnderscoreESX_SX_EEEEENS4_23SM90_TMA_LOAD_MULTICASTENS4_14ComposedLayoutINS4_7SwizzleILi3ELi4ELi3EEENS4_18smem_ptr_flag_bitsILi32EEENSS_INS5_IJNSA_ILi8EEESG_EEENS5_IJSG_SB_EEEEEEEvNS4_8identityENS4_13SM90_TMA_LOADES1A_vS1B_EENS_8epilogue10collective18CollectiveEpilogueINS1E_23Sm100TmaWarpSpecializedILi3ELi2ELi16ELb1ELb0EEEJSH_NS5_IJNSS_ISF_SB_EENSS_ISG_SB_EEEEEfSI_fSI_NS1E_6fusion15FusionCallbacksIS1I_NS1M_17LinearCombinationIffffLNS_15FloatRoundStyleE2EEESH_S1L_JEEENS4_5SM1004TMEM4LOAD26SM100_TMEM_LOAD_16dp128b8xES1C_S1A_NS4_17SM75_U32x4_LDSM_NENS4_14SM90_TMA_STOREES1A_NS4_17SM90_U32x4_STSM_NENS4_39AutoVectorizingCopyWithAssumedAlignmentILi128EEEEEEvvEEEEvNT_6ParamsE --------------------------
	.section	.text._ZN7cutlass13device_kernelINS_4gemm6kernel13GemmUniversalIN4cute5tupleIJiiiiEEENS1_10collective13CollectiveMmaINS1_35MainloopSm100TmaUmmaWarpSpecializedILi12ELi2ELi4ENS5_IJNS4_1CILi1EEENSA_ILi2EEESB_EEEEENS5_IJNSA_ILi64EEESF_NSA_ILi32EEEEEEfNS5_IJlSB_lEEEfSI_NS4_8TiledMMAINS4_8MMA_AtomIJNS4_17SM100_MMA_TF32_SSINS_10tfloat32_tESM_fLi64ELi64ELNS4_4UMMA5MajorE0ELSO_0ELNSN_7ScaleInE0ELSP_0EEEEEENS4_6LayoutINS5_IJSB_SB_SB_EEENS5_IJNSA_ILi0EEESU_SU_EEEEENS5_IJNS4_10UnderscoreESX_SX_EEEEENS4_23SM90_TMA_LOAD_MULTICASTENS4_14ComposedLayoutINS4_7SwizzleILi3ELi4ELi3EEENS4_18smem_ptr_flag_bitsILi32EEENSS_INS5_IJNSA_ILi8EEESG_EEENS5_IJSG_SB_EEEEEEEvNS4_8identityENS4_13SM90_TMA_LOADES1A_vS1B_EENS_8epilogue10collective18CollectiveEpilogueINS1E_23Sm100TmaWarpSpecializedILi3ELi2ELi16ELb1ELb0EEEJSH_NS5_IJNSS_ISF_SB_EENSS_ISG_SB_EEEEEfSI_fSI_NS1E_6fusion15FusionCallbacksIS1I_NS1M_17LinearCombinationIffffLNS_15FloatRoundStyleE2EEESH_S1L_JEEENS4_5SM1004TMEM4LOAD26SM100_TMEM_LOAD_16dp128b8xES1C_S1A_NS4_17SM75_U32x4_LDSM_NENS4_14SM90_TMA_STOREES1A_NS4_17SM90_U32x4_STSM_NENS4_39AutoVectorizingCopyWithAssumedAlignmentILi128EEEEEEvvEEEEvNT_6ParamsE,"ax",@progbits
	.align	128
.text._ZN7cutlass13device_kernelINS_4gemm6kernel13GemmUniversalIN4cute5tupleIJiiiiEEENS1_10collective13CollectiveMmaINS1_35MainloopSm100TmaUmmaWarpSpecializedILi12ELi2ELi4ENS5_IJNS4_1CILi1EEENSA_ILi2EEESB_EEEEENS5_IJNSA_ILi64EEESF_NSA_ILi32EEEEEEfNS5_IJlSB_lEEEfSI_NS4_8TiledMMAINS4_8MMA_AtomIJNS4_17SM100_MMA_TF32_SSINS_10tfloat32_tESM_fLi64ELi64ELNS4_4UMMA5MajorE0ELSO_0ELNSN_7ScaleInE0ELSP_0EEEEEENS4_6LayoutINS5_IJSB_SB_SB_EEENS5_IJNSA_ILi0EEESU_SU_EEEEENS5_IJNS4_10UnderscoreESX_SX_EEEEENS4_23SM90_TMA_LOAD_MULTICASTENS4_14ComposedLayoutINS4_7SwizzleILi3ELi4ELi3EEENS4_18smem_ptr_flag_bitsILi32EEENSS_INS5_IJNSA_ILi8EEESG_EEENS5_IJSG_SB_EEEEEEEvNS4_8identityENS4_13SM90_TMA_LOADES1A_vS1B_EENS_8epilogue10collective18CollectiveEpilogueINS1E_23Sm100TmaWarpSpecializedILi3ELi2ELi16ELb1ELb0EEEJSH_NS5_IJNSS_ISF_SB_EENSS_ISG_SB_EEEEEfSI_fSI_NS1E_6fusion15FusionCallbacksIS1I_NS1M_17LinearCombinationIffffLNS_15FloatRoundStyleE2EEESH_S1L_JEEENS4_5SM1004TMEM4LOAD26SM100_TMEM_LOAD_16dp128b8xES1C_S1A_NS4_17SM75_U32x4_LDSM_NENS4_14SM90_TMA_STOREES1A_NS4_17SM90_U32x4_STSM_NENS4_39AutoVectorizingCopyWithAssumedAlignmentILi128EEEEEEvvEEEEvNT_6ParamsE:
        .type           _ZN7cutlass13device_kernelINS_4gemm6kernel13GemmUniversalIN4cute5tupleIJiiiiEEENS1_10collective13CollectiveMmaINS1_35MainloopSm100TmaUmmaWarpSpecializedILi12ELi2ELi4ENS5_IJNS4_1CILi1EEENSA_ILi2EEESB_EEEEENS5_IJNSA_ILi64EEESF_NSA_ILi32EEEEEEfNS5_IJlSB_lEEEfSI_NS4_8TiledMMAINS4_8MMA_AtomIJNS4_17SM100_MMA_TF32_SSINS_10tfloat32_tESM_fLi64ELi64ELNS4_4UMMA5MajorE0ELSO_0ELNSN_7ScaleInE0ELSP_0EEEEEENS4_6LayoutINS5_IJSB_SB_SB_EEENS5_IJNSA_ILi0EEESU_SU_EEEEENS5_IJNS4_10UnderscoreESX_SX_EEEEENS4_23SM90_TMA_LOAD_MULTICASTENS4_14ComposedLayoutINS4_7SwizzleILi3ELi4ELi3EEENS4_18smem_ptr_flag_bitsILi32EEENSS_INS5_IJNSA_ILi8EEESG_EEENS5_IJSG_SB_EEEEEEEvNS4_8identityENS4_13SM90_TMA_LOADES1A_vS1B_EENS_8epilogue10collective18CollectiveEpilogueINS1E_23Sm100TmaWarpSpecializedILi3ELi2ELi16ELb1ELb0EEEJSH_NS5_IJNSS_ISF_SB_EENSS_ISG_SB_EEEEEfSI_fSI_NS1E_6fusion15FusionCallbacksIS1I_NS1M_17LinearCombinationIffffLNS_15FloatRoundStyleE2EEESH_S1L_JEEENS4_5SM1004TMEM4LOAD26SM100_TMEM_LOAD_16dp128b8xES1C_S1A_NS4_17SM75_U32x4_LDSM_NENS4_14SM90_TMA_STOREES1A_NS4_17SM90_U32x4_STSM_NENS4_39AutoVectorizingCopyWithAssumedAlignmentILi128EEEEEEvvEEEEvNT_6ParamsE,@function
        .size           _ZN7cutlass13device_kernelINS_4gemm6kernel13GemmUniversalIN4cute5tupleIJiiiiEEENS1_10collective13CollectiveMmaINS1_35MainloopSm100TmaUmmaWarpSpecializedILi12ELi2ELi4ENS5_IJNS4_1CILi1EEENSA_ILi2EEESB_EEEEENS5_IJNSA_ILi64EEESF_NSA_ILi32EEEEEEfNS5_IJlSB_lEEEfSI_NS4_8TiledMMAINS4_8MMA_AtomIJNS4_17SM100_MMA_TF32_SSINS_10tfloat32_tESM_fLi64ELi64ELNS4_4UMMA5MajorE0ELSO_0ELNSN_7ScaleInE0ELSP_0EEEEEENS4_6LayoutINS5_IJSB_SB_SB_EEENS5_IJNSA_ILi0EEESU_SU_EEEEENS5_IJNS4_10UnderscoreESX_SX_EEEEENS4_23SM90_TMA_LOAD_MULTICASTENS4_14ComposedLayoutINS4_7SwizzleILi3ELi4ELi3EEENS4_18smem_ptr_flag_bitsILi32EEENSS_INS5_IJNSA_ILi8EEESG_EEENS5_IJSG_SB_EEEEEEEvNS4_8identityENS4_13SM90_TMA_LOADES1A_vS1B_EENS_8epilogue10collective18CollectiveEpilogueINS1E_23Sm100TmaWarpSpecializedILi3ELi2ELi16ELb1ELb0EEEJSH_NS5_IJNSS_ISF_SB_EENSS_ISG_SB_EEEEEfSI_fSI_NS1E_6fusion15FusionCallbacksIS1I_NS1M_17LinearCombinationIffffLNS_15FloatRoundStyleE2EEESH_S1L_JEEENS4_5SM1004TMEM4LOAD26SM100_TMEM_LOAD_16dp128b8xES1C_S1A_NS4_17SM75_U32x4_LDSM_NENS4_14SM90_TMA_STOREES1A_NS4_17SM90_U32x4_STSM_NENS4_39AutoVectorizingCopyWithAssumedAlignmentILi128EEEEEEvvEEEEvNT_6ParamsE,(.L_x_186 - _ZN7cutlass13device_kernelINS_4gemm6kernel13GemmUniversalIN4cute5tupleIJiiiiEEENS1_10collective13CollectiveMmaINS1_35MainloopSm100TmaUmmaWarpSpecializedILi12ELi2ELi4ENS5_IJNS4_1CILi1EEENSA_ILi2EEESB_EEEEENS5_IJNSA_ILi64EEESF_NSA_ILi32EEEEEEfNS5_IJlSB_lEEEfSI_NS4_8TiledMMAINS4_8MMA_AtomIJNS4_17SM100_MMA_TF32_SSINS_10tfloat32_tESM_fLi64ELi64ELNS4_4UMMA5MajorE0ELSO_0ELNSN_7ScaleInE0ELSP_0EEEEEENS4_6LayoutINS5_IJSB_SB_SB_EEENS5_IJNSA_ILi0EEESU_SU_EEEEENS5_IJNS4_10UnderscoreESX_SX_EEEEENS4_23SM90_TMA_LOAD_MULTICASTENS4_14ComposedLayoutINS4_7SwizzleILi3ELi4ELi3EEENS4_18smem_ptr_flag_bitsILi32EEENSS_INS5_IJNSA_ILi8EEESG_EEENS5_IJSG_SB_EEEEEEEvNS4_8identityENS4_13SM90_TMA_LOADES1A_vS1B_EENS_8epilogue10collective18CollectiveEpilogueINS1E_23Sm100TmaWarpSpecializedILi3ELi2ELi16ELb1ELb0EEEJSH_NS5_IJNSS_ISF_SB_EENSS_ISG_SB_EEEEEfSI_fSI_NS1E_6fusion15FusionCallbacksIS1I_NS1M_17LinearCombinationIffffLNS_15FloatRoundStyleE2EEESH_S1L_JEEENS4_5SM1004TMEM4LOAD26SM100_TMEM_LOAD_16dp128b8xES1C_S1A_NS4_17SM75_U32x4_LDSM_NENS4_14SM90_TMA_STOREES1A_NS4_17SM90_U32x4_STSM_NENS4_39AutoVectorizingCopyWithAssumedAlignmentILi128EEEEEEvvEEEEvNT_6ParamsE)
        .other          _ZN7cutlass13device_kernelINS_4gemm6kernel13GemmUniversalIN4cute5tupleIJiiiiEEENS1_10collective13CollectiveMmaINS1_35MainloopSm100TmaUmmaWarpSpecializedILi12ELi2ELi4ENS5_IJNS4_1CILi1EEENSA_ILi2EEESB_EEEEENS5_IJNSA_ILi64EEESF_NSA_ILi32EEEEEEfNS5_IJlSB_lEEEfSI_NS4_8TiledMMAINS4_8MMA_AtomIJNS4_17SM100_MMA_TF32_SSINS_10tfloat32_tESM_fLi64ELi64ELNS4_4UMMA5MajorE0ELSO_0ELNSN_7ScaleInE0ELSP_0EEEEEENS4_6LayoutINS5_IJSB_SB_SB_EEENS5_IJNSA_ILi0EEESU_SU_EEEEENS5_IJNS4_10UnderscoreESX_SX_EEEEENS4_23SM90_TMA_LOAD_MULTICASTENS4_14ComposedLayoutINS4_7SwizzleILi3ELi4ELi3EEENS4_18smem_ptr_flag_bitsILi32EEENSS_INS5_IJNSA_ILi8EEESG_EEENS5_IJSG_SB_EEEEEEEvNS4_8identityENS4_13SM90_TMA_LOADES1A_vS1B_EENS_8epilogue10collective18CollectiveEpilogueINS1E_23Sm100TmaWarpSpecializedILi3ELi2ELi16ELb1ELb0EEEJSH_NS5_IJNSS_ISF_SB_EENSS_ISG_SB_EEEEEfSI_fSI_NS1E_6fusion15FusionCallbacksIS1I_NS1M_17LinearCombinationIffffLNS_15FloatRoundStyleE2EEESH_S1L_JEEENS4_5SM1004TMEM4LOAD26SM100_TMEM_LOAD_16dp128b8xES1C_S1A_NS4_17SM75_U32x4_LDSM_NENS4_14SM90_TMA_STOREES1A_NS4_17SM90_U32x4_STSM_NENS4_39AutoVectorizingCopyWithAssumedAlignmentILi128EEEEEEvvEEEEvNT_6ParamsE,@"STO_CUDA_ENTRY STV_DEFAULT"
_ZN7cutlass13device_kernelINS_4gemm6kernel13GemmUniversalIN4cute5tupleIJiiiiEEENS1_10collective13CollectiveMmaINS1_35MainloopSm100TmaUmmaWarpSpecializedILi12ELi2ELi4ENS5_IJNS4_1CILi1EEENSA_ILi2EEESB_EEEEENS5_IJNSA_ILi64EEESF_NSA_ILi32EEEEEEfNS5_IJlSB_lEEEfSI_NS4_8TiledMMAINS4_8MMA_AtomIJNS4_17SM100_MMA_TF32_SSINS_10tfloat32_tESM_fLi64ELi64ELNS4_4UMMA5MajorE0ELSO_0ELNSN_7ScaleInE0ELSP_0EEEEEENS4_6LayoutINS5_IJSB_SB_SB_EEENS5_IJNSA_ILi0EEESU_SU_EEEEENS5_IJNS4_10UnderscoreESX_SX_EEEEENS4_23SM90_TMA_LOAD_MULTICASTENS4_14ComposedLayoutINS4_7SwizzleILi3ELi4ELi3EEENS4_18smem_ptr_flag_bitsILi32EEENSS_INS5_IJNSA_ILi8EEESG_EEENS5_IJSG_SB_EEEEEEEvNS4_8identityENS4_13SM90_TMA_LOADES1A_vS1B_EENS_8epilogue10collective18CollectiveEpilogueINS1E_23Sm100TmaWarpSpecializedILi3ELi2ELi16ELb1ELb0EEEJSH_NS5_IJNSS_ISF_SB_EENSS_ISG_SB_EEEEEfSI_fSI_NS1E_6fusion15FusionCallbacksIS1I_NS1M_17LinearCombinationIffffLNS_15FloatRoundStyleE2EEESH_S1L_JEEENS4_5SM1004TMEM4LOAD26SM100_TMEM_LOAD_16dp128b8xES1C_S1A_NS4_17SM75_U32x4_LDSM_NENS4_14SM90_TMA_STOREES1A_NS4_17SM90_U32x4_STSM_NENS4_39AutoVectorizingCopyWithAssumedAlignmentILi128EEEEEEvvEEEEvNT_6ParamsE:
[----:B------:R-:W1:Y:S01]  /*0000*/  LDC R1, c[0x0][0x37c] ;  /* 0x0000df00ff017b82 */ /* 0x000e620000000800 */
[----:B------:R-:W2:Y:S01]  /*0010*/  S2R R63, SR_TID.X ;  /* 0x00000000003f7919 */ /* 0x000ea20000002100 */
[----:B------:R-:W3:Y:S01]  /*0020*/  LDCU.64 UR8, c[0x0][0x890] ;  /* 0x00011200ff0877ac */ /* 0x000ee20008000a00 */
[----:B------:R-:W-:Y:S02]  /*0030*/  PRMT R52, RZ, 0x7610, R52 ;  /* 0x00007610ff347816 */ /* 0x000fe40000000034 */
[----:B------:R-:W-:Y:S01]  /*0040*/  ELECT P3, URZ, PT ;  /* 0x0000000000ff782f */ /* 0x000fe20003860000 */
[----:B---3--:R-:W-:-:S04]  /*0050*/  UISETP.NE.U32.AND UP0, UPT, UR8, URZ, UPT ;  /* 0x000000ff0800728c */ /* 0x008fc8000bf05070 */
[----:B------:R-:W-:Y:S01]  /*0060*/  UISETP.NE.AND.EX UP0, UPT, UR9, URZ, UPT, UP0 ;  /* 0x000000ff0900728c */ /* 0x000fe2000bf05300 */
[----:B--2---:R-:W-:-:S05]  /*0070*/  SHF.R.U32.HI R53, RZ, 0x5, R63 ;  /* 0x00000005ff357819 */ /* 0x004fca000001163f */
[----:B------:R-:W2:Y:S02]  /*0080*/  SHFL.IDX PT, R0, R53, RZ, 0x1f ;  /* 0x00001fff35007589 */ /* 0x000ea400000e0000 */
[----:B--2---:R-:W-:Y:S01]  /*0090*/  R2UR UR22, R0 ;  /* 0x00000000001672ca */ /* 0x004fe200000e0000 */
[----:B-1----:R-:W-:-:S14]  /*00a0*/  BRA.U UP0, `(.L_x_0) ;  /* 0x0000000100307547 */ /* 0x002fdc000b800000 */
[----:B------:R-:W1:Y:S02]  /*00b0*/  LDCU.64 UR4, c[0x0][0x888] ;  /* 0x00011100ff0477ac */ /* 0x000e640008000a00 */
[----:B-1----:R-:W-:-:S04]  /*00c0*/  UISETP.NE.U32.AND UP0, UPT, UR4, URZ, UPT ;  /* 0x000000ff0400728c */ /* 0x002fc8000bf05070 */
[----:B------:R-:W-:-:S09]  /*00d0*/  UISETP.NE.AND.EX UP0, UPT, UR5, URZ, UPT, UP0 ;  /* 0x000000ff0500728c */ /* 0x000fd2000bf05300 */
[----:B------:R-:W-:Y:S05]  /*00e0*/  BRA.U !UP0, `(.L_x_1) ;  /* 0x0000000108147547 */ /* 0x000fea000b800000 */
[----:B------:R-:W1:Y:S01]  /*00f0*/  LDC.64 R26, c[0x0][0x888] ;  /* 0x00022200ff1a7b82 */ /* 0x000e620000000a00 */
[----:B------:R-:W1:Y:S02]  /*0100*/  LDCU.64 UR4, c[0x0][0x358] ;  /* 0x00006b00ff0477ac */ /* 0x000e640008000a00 */
[----:B-1----:R1:W5:Y:S01]  /*0110*/  LDG.E R26, desc[UR4][R26.64] ;  /* 0x000000041a1a7981 */ /* 0x002362000c1e1900 */
[----:B------:R-:W-:Y:S01]  /*0120*/  HFMA2 R52, -RZ, RZ, 0, 5.9604644775390625e-08 ;  /* 0x00000001ff347431 */ /* 0x000fe200000001ff */
[----:B------:R-:W-:Y:S05]  /*0130*/  BRA `(.L_x_0) ;  /* 0x00000000000c7947 */ /* 0x000fea0003800000 */
.L_x_1:
[----:B------:R-:W1:Y:S01]  /*0140*/  LDCU UR4, c[0x0][0x880] ;  /* 0x00011000ff0477ac */ /* 0x000e620008000800 */
[----:B------:R-:W-:Y:S01]  /*0150*/  HFMA2 R52, -RZ, RZ, 0, 5.9604644775390625e-08 ;  /* 0x00000001ff347431 */ /* 0x000fe200000001ff */
[----:B-1----:R-:W-:-:S07]  /*0160*/  MOV R26, UR4 ;  /* 0x00000004001a7c02 */ /* 0x002fce0008000f00 */
.L_x_0:
[----:B------:R-:W2:Y:S02]  /*0170*/  LDCU.64 UR4, c[0x0][0x8b0] ;  /* 0x00011600ff0477ac */ /* 0x000ea40008000a00 */
[----:B--2---:R-:W-:-:S04]  /*0180*/  UISETP.NE.U32.AND UP0, UPT, UR4, URZ, UPT ;  /* 0x000000ff0400728c */ /* 0x004fc8000bf05070 */
[----:B------:R-:W-:-:S09]  /*0190*/  UISETP.NE.AND.EX UP0, UPT, UR5, URZ, UPT, UP0 ;  /* 0x000000ff0500728c */ /* 0x000fd2000bf05300 */
[----:B------:R-:W-:Y:S05]  /*01a0*/  BRA.U UP0, `(.L_x_2) ;  /* 0x0000000100287547 */ /* 0x000fea000b800000 */
[----:B------:R-:W2:Y:S02]  /*01b0*/  LDCU.64 UR4, c[0x0][0x8a8] ;  /* 0x00011500ff0477ac */ /* 0x000ea40008000a00 */
[----:B--2---:R-:W-:-:S04]  /*01c0*/  UISETP.NE.U32.AND UP0, UPT, UR4, URZ, UPT ;  /* 0x000000ff0400728c */ /* 0x004fc8000bf05070 */
[----:B------:R-:W-:-:S09]  /*01d0*/  UISETP.NE.AND.EX UP0, UPT, UR5, URZ, UPT, UP0 ;  /* 0x000000ff0500728c */ /* 0x000fd2000bf05300 */
[----:B------:R-:W-:Y:S05]  /*01e0*/  BRA.U !UP0, `(.L_x_3) ;  /* 0x0000000108107547 */ /* 0x000fea000b800000 */
[----:B------:R-:W2:Y:S01]  /*01f0*/  LDC.64 R24, c[0x0][0x8a8] ;  /* 0x00022a00ff187b82 */ /* 0x000ea20000000a00 */
[----:B------:R-:W2:Y:S02]  /*0200*/  LDCU.64 UR4, c[0x0][0x358] ;  /* 0x00006b00ff0477ac */ /* 0x000ea40008000a00 */
[----:B--2---:R2:W5:Y:S01]  /*0210*/  LDG.E R24, desc[UR4][R24.64] ;  /* 0x0000000418187981 */ /* 0x004562000c1e1900 */
[----:B------:R-:W-:Y:S05]  /*0220*/  BRA `(.L_x_2) ;  /* 0x0000000000087947 */ /* 0x000fea0003800000 */
.L_x_3:
[----:B------:R-:W2:Y:S02]  /*0230*/  LDCU UR4, c[0x0][0x8a0] ;  /* 0x00011400ff0477ac */ /* 0x000ea40008000800 */
[----:B--2---:R-:W-:Y:S02]  /*0240*/  MOV R24, UR4 ;  /* 0x0000000400187c02 */ /* 0x004fe40008000f00 */
.L_x_2:
[----:B------:R-:W-:Y:S01]  /*0250*/  IMAD.U32 R0, RZ, RZ, UR22 ;  /* 0x00000016ff007e24 */ /* 0x000fe2000f8e00ff */
[----:B------:R-:W-:Y:S04]  /*0260*/  BSSY.RECONVERGENT B0, `(.L_x_4) ;  /* 0x000000c000007945 */ /* 0x000fe80003800200 */
[C---:B------:R-:W-:Y:S02]  /*0270*/  ISETP.NE.OR P1, PT, R0.reuse, 0x1, !P3 ;  /* 0x000000010000780c */ /* 0x040fe40005f25670 */
[----:B------:R-:W-:-:S11]  /*0280*/  ISETP.NE.OR P0, PT, R0, 0x3, !P3 ;  /* 0x000000030000780c */ /* 0x000fd60005f05670 */
[----:B------:R-:W-:Y:S05]  /*0290*/  @P1 BRA `(.L_x_5) ;  /* 0x0000000000201947 */ /* 0x000fea0003800000 */
[----:B------:R-:W3:Y:S02]  /*02a0*/  LDCU.64 UR4, c[0x0][0x348] ;  /* 0x00006900ff0477ac */ /* 0x000ee40008000a00 */
[----:B---3--:R-:W-:Y:S02]  /*02b0*/  UIADD3 UR6, UP1, UPT, UR4, 0x80, URZ ;  /* 0x0000008004067890 */ /* 0x008fe4000ff3e0ff */
[----:B------:R-:W-:Y:S02]  /*02c0*/  UIADD3 UR4, UP0, UPT, UR4, 0x180, URZ ;  /* 0x0000018004047890 */ /* 0x000fe4000ff1e0ff */
[----:B------:R-:W-:Y:S02]  /*02d0*/  UIADD3.X UR7, UPT, UPT, URZ, UR5, URZ, UP1, !UPT ;  /* 0x00000005ff077290 */ /* 0x000fe40008ffe4ff */
[----:B------:R-:W-:-:S07]  /*02e0*/  UIADD3.X UR5, UPT, UPT, URZ, UR5, URZ, UP0, !UPT ;  /* 0x00000005ff057290 */ /* 0x000fce00087fe4ff */
[----:B------:R3:W-:Y:S02]  /*02f0*/  UTMACCTL.PF [UR6] ;  /* 0x00000000060079b9 */ /* 0x0007e40008040000 */
[----:B------:R3:W-:Y:S02]  /*0300*/  UTMACCTL.PF [UR4] ;  /* 0x00000000040079b9 */ /* 0x0007e40008040000 */
[----:B---3--:R-:W-:Y:S01]  /*0310*/  NOP ;  /* 0x0000000000007918 */ /* 0x008fe20000000000 */
.L_x_5:
[----:B------:R-:W-:Y:S05]  /*0320*/  BSYNC.RECONVERGENT B0 ;  /* 0x0000000000007941 */ /* 0x000fea0003800200 */
.L_x_4:
[----:B------:R-:W-:Y:S04]  /*0330*/  BSSY.RECONVERGENT B0, `(.L_x_6) ;  /* 0x000000a000007945 */ /* 0x000fe80003800200 */
        /* <DEDUP_REMOVED lines=9> */
.L_x_7:
[----:B------:R-:W-:Y:S05]  /*03d0*/  BSYNC.RECONVERGENT B0 ;  /* 0x0000000000007941 */ /* 0x000fea0003800200 */
.L_x_6:
[----:B------:R-:W3:Y:S01]  /*03e0*/  LDCU.64 UR4, c[0x0][0x888] ;  /* 0x00011100ff0477ac */ /* 0x000ee20008000a00 */
[----:B------:R-:W-:Y:S02]  /*03f0*/  UISETP.EQ.U32.AND UP1, UPT, UR8, URZ, UPT ;  /* 0x000000ff0800728c */ /* 0x000fe4000bf22070 */
[----:B------:R-:W-:Y:S02]  /*0400*/  UPLOP3.LUT UP3, UPT, UPT, UPT, UPT, 0x80, 0x8 ;  /* 0x000000000008789c */ /* 0x000fe40003f6f070 */
[----:B---3--:R-:W-:-:S04]  /*0410*/  UISETP.NE.U32.AND UP0, UPT, UR4, URZ, UPT ;  /* 0x000000ff0400728c */ /* 0x008fc8000bf05070 */
[----:B------:R-:W-:-:S04]  /*0420*/  UISETP.NE.AND.EX UP0, UPT, UR5, URZ, UPT, UP0 ;  /* 0x000000ff0500728c */ /* 0x000fc8000bf05300 */
[----:B------:R-:W-:-:S04]  /*0430*/  UISETP.EQ.OR.EX UP2, UPT, UR9, URZ, !UP0, UP1 ;  /* 0x000000ff0900728c */ /* 0x000fc8000c742710 */
[----:B------:R-:W-:-:S06]  /*0440*/  UP2UR UR4, UPR, URZ, 0x4 ;  /* 0x00000004ff047883 */ /* 0x000fcc0008000000 */
[----:B------:R-:W-:Y:S01]  /*0450*/  MOV R56, UR4 ;  /* 0x0000000400387c02 */ /* 0x000fe20008000f00 */
[----:B------:R-:W-:Y:S06]  /*0460*/  BRA.U !UP2, `(.L_x_8) ;  /* 0x000000010a207547 */ /* 0x000fec000b800000 */
[----:B------:R-:W-:Y:S01]  /*0470*/  UISETP.NE.U32.AND UP1, UPT, UR8, URZ, UPT ;  /* 0x000000ff0800728c */ /* 0x000fe2000bf25070 */
[----:B-----5:R-:W-:Y:S01]  /*0480*/  FSETP.NEU.AND P0, PT, R26, RZ, PT ;  /* 0x000000ff1a00720b */ /* 0x020fe20003f0d000 */
[----:B------:R-:W-:Y:S02]  /*0490*/  USEL UR4, URZ, 0xffffffff, UP0 ;  /* 0xffffffffff047887 */ /* 0x000fe40008000000 */
[----:B------:R-:W-:-:S10]  /*04a0*/  UISETP.NE.AND.EX UP1, UPT, UR9, URZ, UPT, UP1 ;  /* 0x000000ff0900728c */ /* 0x000fd4000bf25310 */
[----:B------:R-:W-:Y:S01]  /*04b0*/  VOTEU.ANY UP0, P0 ;  /* 0x0000000000ff7886 */ /* 0x000fe20000000100 */
[----:B------:R-:W-:-:S04]  /*04c0*/  @!UP1 USEL UR4, URZ, 0xffffffff, UP0 ;  /* 0xffffffffff049887 */ /* 0x000fc80008000000 */
[----:B------:R-:W-:-:S04]  /*04d0*/  ULOP3.LUT UR4, UR4, 0x1, URZ, 0xc0, !UPT ;  /* 0x0000000104047892 */ /* 0x000fc8000f8ec0ff */
[----:B------:R-:W-:-:S11]  /*04e0*/  UISETP.NE.U32.AND UP3, UPT, UR4, 0x1, UPT ;  /* 0x000000010400788c */ /* 0x000fd6000bf65070 */
.L_x_8:
[----:B------:R-:W3:Y:S01]  /*04f0*/  SHFL.IDX PT, R2, R53, RZ, 0x1f ;  /* 0x00001fff35027589 */ /* 0x000ee200000e0000 */
[----:B------:R-:W-:-:S04]  /*0500*/  UISETP.NE.AND UP0, UPT, UR22, 0x2, UPT ;  /* 0x000000021600788c */ /* 0x000fc8000bf05270 */
[----:B------:R-:W-:Y:S01]  /*0510*/  USEL UR37, URZ, 0x1, UP0 ;  /* 0x00000001ff257887 */ /* 0x000fe20008000000 */
[----:B---3--:R-:W-:-:S13]  /*0520*/  ISETP.NE.AND P0, PT, R2, RZ, PT ;  /* 0x000000ff0200720c */ /* 0x008fda0003f05270 */
[----:B------:R-:W-:Y:S05]  /*0530*/  @P0 BRA `(.L_x_9) ;  /* 0x0000000000a40947 */ /* 0x000fea0003800000 */
[----:B------:R-:W-:Y:S01]  /*0540*/  ELECT P0, URZ, PT ;  /* 0x0000000000ff782f */ /* 0x000fe20003800000 */
[----:B------:R-:W-:-:S12]  /*0550*/  BSSY.RECONVERGENT B0, `(.L_x_9) ;  /* 0x0000027000007945 */ /* 0x000fd80003800200 */
[----:B------:R-:W-:Y:S05]  /*0560*/  @!P0 BRA `(.L_x_10) ;  /* 0x0000000000948947 */ /* 0x000fea0003800000 */
[----:B------:R-:W3:Y:S01]  /*0570*/  S2UR UR4, SR_CgaCtaId ;  /* 0x00000000000479c3 */ /* 0x000ee20000008800 */
[----:B------:R-:W-:Y:S01]  /*0580*/  UMOV UR5, 0x400 ;  /* 0x0000040000057882 */ /* 0x000fe20000000000 */
[----:B------:R-:W-:Y:S01]  /*0590*/  UMOV UR8, 0x1 ;  /* 0x0000000100087882 */ /* 0x000fe20000000000 */
[----:B------:R-:W-:Y:S01]  /*05a0*/  UMOV UR6, 0x2 ;  /* 0x0000000200067882 */ /* 0x000fe20000000000 */
[----:B------:R-:W-:-:S04]  /*05b0*/  UIADD3 UR8, UPT, UPT, -UR8, 0x100000, URZ ;  /* 0x0010000008087890 */ /* 0x000fc8000fffe1ff */
[----:B------:R-:W-:Y:S02]  /*05c0*/  USHF.L.U32 UR9, UR8, 0xb, URZ ;  /* 0x0000000b08097899 */ /* 0x000fe400080006ff */
[----:B------:R-:W-:Y:S02]  /*05d0*/  USHF.L.U32 UR8, UR8, 0x1, URZ ;  /* 0x0000000108087899 */ /* 0x000fe400080006ff */
[----:B------:R-:W-:-:S04]  /*05e0*/  UIADD3 UR6, UPT, UPT, -UR6, 0x100000, URZ ;  /* 0x0010000006067890 */ /* 0x000fc8000fffe1ff */
[----:B------:R-:W-:Y:S02]  /*05f0*/  USHF.L.U32 UR7, UR6, 0xb, URZ ;  /* 0x0000000b06077899 */ /* 0x000fe400080006ff */
[----:B------:R-:W-:Y:S02]  /*0600*/  USHF.L.U32 UR6, UR6, 0x1, URZ ;  /* 0x0000000106067899 */ /* 0x000fe400080006ff */
[----:B---3--:R-:W-:Y:S01]  /*0610*/  ULEA UR4, UR4, UR5, 0x18 ;  /* 0x0000000504047291 */ /* 0x008fe2000f8ec0ff */
[----:B------:R-:W3:Y:S11]  /*0620*/  FENCE.VIEW.ASYNC.S ;  /* 0x00000000000073c6 */ /* 0x000ef60000000000 */
[----:B---3--:R3:W4:Y:S01]  /*0630*/  SYNCS.EXCH.64 URZ, [UR4], UR8 ;  /* 0x0000000804ff75b2 */ /* 0x0087220008000100 */
[----:B------:R3:W1:Y:S01]  /*0640*/  SYNCS.EXCH.64 URZ, [UR4+0x60], UR6 ;  /* 0x0000600604ff75b2 */ /* 0x0006620008000100 */
        /* <DEDUP_REMOVED lines=21> */
[----:B------:R3:W1:Y:S02]  /*07a0*/  SYNCS.EXCH.64 URZ, [UR4+0xb8], UR6 ;  /* 0x0000b80604ff75b2 */ /* 0x0006640008000100 */
[----:B---34-:R-:W-:Y:S01]  /*07b0*/  NOP ;  /* 0x0000000000007918 */ /* 0x018fe20000000000 */
.L_x_10:
[----:B------:R-:W-:Y:S05]  /*07c0*/  BSYNC.RECONVERGENT B0 ;  /* 0x0000000000007941 */ /* 0x000fea0003800200 */
.L_x_9:
[----:B------:R-:W3:Y:S01]  /*07d0*/  SHFL.IDX PT, R2, R53, RZ, 0x1f ;  /* 0x00001fff35027589 */ /* 0x000ee200000e0000 */
[----:B------:R-:W-:Y:S01]  /*07e0*/  NOP ;  /* 0x0000000000007918 */ /* 0x000fe20000000000 */
[----:B---3--:R-:W-:-:S13]  /*07f0*/  ISETP.NE.AND P0, PT, R2, 0x1, PT ;  /* 0x000000010200780c */ /* 0x008fda0003f05270 */
[----:B------:R-:W-:Y:S05]  /*0800*/  @P0 BRA `(.L_x_11) ;  /* 0x0000000000500947 */ /* 0x000fea0003800000 */
        /* <DEDUP_REMOVED lines=9> */
[----:B------:R-:W-:Y:S01]  /*08a0*/  USHF.L.U32 UR6, UR6, 0x1, URZ ;  /* 0x0000000106067899 */ /* 0x000fe200080006ff */
[----:B------:R-:W-:Y:S01]  /*08b0*/  ELECT P0, URZ, PT ;  /* 0x0000000000ff782f */ /* 0x000fe20003800000 */
[----:B---3--:R-:W-:Y:S01]  /*08c0*/  ULEA UR4, UR4, UR5, 0x18 ;  /* 0x0000000504047291 */ /* 0x008fe2000f8ec0ff */
[----:B------:R-:W3:Y:S11]  /*08d0*/  FENCE.VIEW.ASYNC.S ;  /* 0x00000000000073c6 */ /* 0x000ef60000000000 */
[----:B---3--:R3:W4:Y:S01]  /*08e0*/  SYNCS.EXCH.64 URZ, [UR4+0xc0], UR8 ;  /* 0x0000c00804ff75b2 */ /* 0x0087220008000100 */
[----:B------:R3:W1:Y:S01]  /*08f0*/  SYNCS.EXCH.64 URZ, [UR4+0xd8], UR6 ;  /* 0x0000d80604ff75b2 */ /* 0x0006620008000100 */
[----:B------:R3:W1:Y:S01]  /*0900*/  SYNCS.EXCH.64 URZ, [UR4+0xc8], UR8 ;  /* 0x0000c80804ff75b2 */ /* 0x0006620008000100 */
[----:B------:R3:W1:Y:S01]  /*0910*/  SYNCS.EXCH.64 URZ, [UR4+0xe0], UR6 ;  /* 0x0000e00604ff75b2 */ /* 0x0006620008000100 */
[----:B------:R3:W1:Y:S01]  /*0920*/  SYNCS.EXCH.64 URZ, [UR4+0xd0], UR8 ;  /* 0x0000d00804ff75b2 */ /* 0x0006620008000100 */
[----:B------:R3:W1:Y:S01]  /*0930*/  SYNCS.EXCH.64 URZ, [UR4+0xe8], UR6 ;  /* 0x0000e80604ff75b2 */ /* 0x0006620008000100 */
[----:B------:R-:W-:Y:S01]  /*0940*/  NOP ;  /* 0x0000000000007918 */ /* 0x000fe20000000000 */
.L_x_11:
[----:B------:R-:W2:Y:S01]  /*0950*/  SHFL.IDX PT, R2, R53, RZ, 0x1f ;  /* 0x00001fff35027589 */ /* 0x000ea200000e0000 */
[----:B------:R-:W-:Y:S01]  /*0960*/  NOP ;  /* 0x0000000000007918 */ /* 0x000fe20000000000 */
[----:B--2---:R-:W-:-:S13]  /*0970*/  ISETP.NE.AND P0, PT, R2, 0x3, PT ;  /* 0x000000030200780c */ /* 0x004fda0003f05270 */
[----:B------:R-:W-:Y:S05]  /*0980*/  @P0 BRA `(.L_x_12) ;  /* 0x0000000000300947 */ /* 0x000fea0003800000 */
[----:B---3--:R-:W2:Y:S01]  /*0990*/  S2UR UR6, SR_CgaCtaId ;  /* 0x00000000000679c3 */ /* 0x008ea20000008800 */
[----:B------:R-:W-:Y:S01]  /*09a0*/  UMOV UR4, 0x400 ;  /* 0x0000040000047882 */ /* 0x000fe20000000000 */
[----:B------:R-:W-:Y:S01]  /*09b0*/  UMOV UR5, 0x20 ;  /* 0x0000002000057882 */ /* 0x000fe20000000000 */
[----:B------:R-:W-:Y:S01]  /*09c0*/  ELECT P0, URZ, PT ;  /* 0x0000000000ff782f */ /* 0x000fe20003800000 */
[----:B--2---:R-:W-:Y:S02]  /*09d0*/  ULEA UR6, UR6, UR4, 0x18 ;  /* 0x0000000406067291 */ /* 0x004fe4000f8ec0ff */
[----:B------:R-:W-:-:S04]  /*09e0*/  UIADD3 UR4, UPT, UPT, -UR5, 0x100000, URZ ;  /* 0x0010000005047890 */ /* 0x000fc8000fffe1ff */
[----:B------:R-:W-:Y:S02]  /*09f0*/  USHF.L.U32 UR5, UR4, 0xb, URZ ;  /* 0x0000000b04057899 */ /* 0x000fe400080006ff */
[----:B------:R-:W-:Y:S01]  /*0a00*/  USHF.L.U32 UR4, UR4, 0x1, URZ ;  /* 0x0000000104047899 */ /* 0x000fe200080006ff */
[----:B------:R-:W2:Y:S11]  /*0a10*/  FENCE.VIEW.ASYNC.S ;  /* 0x00000000000073c6 */ /* 0x000eb60000000000 */
[----:B--2---:R2:W3:Y:S01]  /*0a20*/  SYNCS.EXCH.64 URZ, [UR6+0xf0], UR4 ;  /* 0x0000f00406ff75b2 */ /* 0x0044e20008000100 */
[----:B------:R2:W1:Y:S01]  /*0a30*/  SYNCS.EXCH.64 URZ, [UR6+0xf8], UR4 ;  /* 0x0000f80406ff75b2 */ /* 0x0004620008000100 */
[----:B------:R-:W-:Y:S01]  /*0a40*/  NOP ;  /* 0x0000000000007918 */ /* 0x000fe20000000000 */
.L_x_12:
[----:B------:R-:W4:Y:S01]  /*0a50*/  SHFL.IDX PT, R2, R53, RZ, 0x1f ;  /* 0x00001fff35027589 */ /* 0x000f2200000e0000 */
[----:B------:R-:W-:Y:S01]  /*0a60*/  NOP ;  /* 0x0000000000007918 */ /* 0x000fe20000000000 */
[----:B----4-:R-:W-:-:S13]  /*0a70*/  ISETP.NE.AND P0, PT, R2, 0x4, PT ;  /* 0x000000040200780c */ /* 0x010fda0003f05270 */
[----:B------:R-:W-:Y:S05]  /*0a80*/  @P0 BRA `(.L_x_13) ;  /* 0x00000000004c0947 */ /* 0x000fea0003800000 */
[----:B--23--:R-:W2:Y:S01]  /*0a90*/  S2UR UR6, SR_CgaCtaId ;  /* 0x00000000000679c3 */ /* 0x00cea20000008800 */
[----:B------:R-:W-:Y:S01]  /*0aa0*/  UMOV UR4, 0x1e0 ;  /* 0x000001e000047882 */ /* 0x000fe20000000000 */
[----:B------:R-:W-:Y:S01]  /*0ab0*/  UMOV UR5, 0x400 ;  /* 0x0000040000057882 */ /* 0x000fe20000000000 */
[----:B------:R-:W-:Y:S01]  /*0ac0*/  USEL UR4, UR4, 0x1a0, UP3 ;  /* 0x000001a004047887 */ /* 0x000fe20009800000 */
[----:B------:R-:W-:Y:S01]  /*0ad0*/  UMOV UR8, 0x1 ;  /* 0x0000000100087882 */ /* 0x000fe20000000000 */
[----:B------:R-:W-:Y:S01]  /*0ae0*/  ELECT P0, URZ, PT ;  /* 0x0000000000ff782f */ /* 0x000fe20003800000 */
[----:B------:R-:W-:-:S04]  /*0af0*/  UIADD3 UR8, UPT, UPT, -UR8, 0x100000, URZ ;  /* 0x0010000008087890 */ /* 0x000fc8000fffe1ff */
[----:B------:R-:W-:Y:S02]  /*0b00*/  USHF.L.U32 UR9, UR8, 0xb, URZ ;  /* 0x0000000b08097899 */ /* 0x000fe400080006ff */
[----:B------:R-:W-:Y:S02]  /*0b10*/  USHF.L.U32 UR8, UR8, 0x1, URZ ;  /* 0x0000000108087899 */ /* 0x000fe400080006ff */
[----:B--2---:R-:W-:Y:S02]  /*0b20*/  ULEA UR6, UR6, UR5, 0x18 ;  /* 0x0000000506067291 */ /* 0x004fe4000f8ec0ff */
[----:B------:R-:W-:-:S04]  /*0b30*/  UIADD3 UR4, UPT, UPT, -UR4, 0x100000, URZ ;  /* 0x0010000004047890 */ /* 0x000fc8000fffe1ff */
[----:B------:R-:W-:Y:S02]  /*0b40*/  USHF.L.U32 UR5, UR4, 0xb, URZ ;  /* 0x0000000b04057899 */ /* 0x000fe400080006ff */
[----:B------:R-:W-:Y:S01]  /*0b50*/  USHF.L.U32 UR4, UR4, 0x1, URZ ;  /* 0x0000000104047899 */ /* 0x000fe200080006ff */
[----:B------:R-:W2:Y:S03]  /*0b60*/  FENCE.VIEW.ASYNC.S ;  /* 0x00000000000073c6 */ /* 0x000ea60000000000 */
[----:B--2---:R4:W2:Y:S08]  /*0b70*/  SYNCS.EXCH.64 URZ, [UR6+0x100], UR8 ;  /* 0x0001000806ff75b2 */ /* 0x0048b00008000100 */
[----:B------:R4:W3:Y:S01]  /*0b80*/  SYNCS.EXCH.64 URZ, [UR6+0x110], UR4 ;  /* 0x0001100406ff75b2 */ /* 0x0008e20008000100 */
[----:B------:R4:W1:Y:S01]  /*0b90*/  SYNCS.EXCH.64 URZ, [UR6+0x108], UR8 ;  /* 0x0001080806ff75b2 */ /* 0x0008620008000100 */
[----:B------:R4:W1:Y:S02]  /*0ba0*/  SYNCS.EXCH.64 URZ, [UR6+0x118], UR4 ;  /* 0x0001180406ff75b2 */ /* 0x0008640008000100 */
[----:B----4-:R-:W-:Y:S01]  /*0bb0*/  NOP ;  /* 0x0000000000007918 */ /* 0x010fe20000000000 */
.L_x_13:
[----:B------:R-:W4:Y:S01]  /*0bc0*/  SHFL.IDX PT, R2, R53, RZ, 0x1f ;  /* 0x00001fff35027589 */ /* 0x000f2200000e0000 */
[----:B------:R-:W-:Y:S01]  /*0bd0*/  NOP ;  /* 0x0000000000007918 */ /* 0x000fe20000000000 */
[----:B----4-:R-:W-:-:S13]  /*0be0*/  ISETP.NE.AND P0, PT, R2, 0x5, PT ;  /* 0x000000050200780c */ /* 0x010fda0003f05270 */
[----:B------:R-:W-:Y:S05]  /*0bf0*/  @P0 BRA `(.L_x_14) ;  /* 0x0000000000580947 */ /* 0x000fea0003800000 */
[----:B--23--:R-:W2:Y:S01]  /*0c00*/  S2UR UR4, SR_CgaCtaId ;  /* 0x00000000000479c3 */ /* 0x00cea20000008800 */
        /* <DEDUP_REMOVED lines=10> */
[----:B--2---:R-:W-:Y:S01]  /*0cb0*/  ULEA UR4, UR4, UR5, 0x18 ;  /* 0x0000000504047291 */ /* 0x004fe2000f8ec0ff */
[----:B------:R-:W2:Y:S11]  /*0cc0*/  FENCE.VIEW.ASYNC.S ;  /* 0x00000000000073c6 */ /* 0x000eb60000000000 */
[----:B--2---:R4:W2:Y:S01]  /*0cd0*/  SYNCS.EXCH.64 URZ, [UR4+0x120], UR8 ;  /* 0x0001200804ff75b2 */ /* 0x0048a20008000100 */
[----:B------:R4:W3:Y:S01]  /*0ce0*/  SYNCS.EXCH.64 URZ, [UR4+0x140], UR6 ;  /* 0x0001400604ff75b2 */ /* 0x0008e20008000100 */
[----:B------:R4:W1:Y:S01]  /*0cf0*/  SYNCS.EXCH.64 URZ, [UR4+0x128], UR8 ;  /* 0x0001280804ff75b2 */ /* 0x0008620008000100 */
[----:B------:R4:W1:Y:S01]  /*0d00*/  SYNCS.EXCH.64 URZ, [UR4+0x148], UR6 ;  /* 0x0001480604ff75b2 */ /* 0x0008620008000100 */
[----:B------:R4:W1:Y:S01]  /*0d10*/  SYNCS.EXCH.64 URZ, [UR4+0x130], UR8 ;  /* 0x0001300804ff75b2 */ /* 0x0008620008000100 */
[----:B------:R4:W1:Y:S01]  /*0d20*/  SYNCS.EXCH.64 URZ, [UR4+0x150], UR6 ;  /* 0x0001500604ff75b2 */ /* 0x0008620008000100 */
[----:B------:R4:W1:Y:S01]  /*0d30*/  SYNCS.EXCH.64 URZ, [UR4+0x138], UR8 ;  /* 0x0001380804ff75b2 */ /* 0x0008620008000100 */
[----:B------:R4:W1:Y:S02]  /*0d40*/  SYNCS.EXCH.64 URZ, [UR4+0x158], UR6 ;  /* 0x0001580604ff75b2 */ /* 0x0008640008000100 */
[----:B----4-:R-:W-:Y:S01]  /*0d50*/  NOP ;  /* 0x0000000000007918 */ /* 0x010fe20000000000 */
.L_x_14:
[----:B------:R-:W4:Y:S01]  /*0d60*/  SHFL.IDX PT, R2, R53, RZ, 0x1f ;  /* 0x00001fff35027589 */ /* 0x000f2200000e0000 */
[----:B------:R-:W1:Y:S01]  /*0d70*/  S2UR UR54, SR_CgaCtaId ;  /* 0x00000000003679c3 */ /* 0x000e620000008800 */
[----:B------:R-:W-:Y:S01]  /*0d80*/  NOP ;  /* 0x0000000000007918 */ /* 0x000fe20000000000 */
[----:B----4-:R-:W-:-:S13]  /*0d90*/  ISETP.NE.AND P0, PT, R2, 0x3, PT ;  /* 0x000000030200780c */ /* 0x010fda0003f05270 */
[----:B-1----:R-:W-:Y:S05]  /*0da0*/  @P0 BRA `(.L_x_15) ;  /* 0x0000000000340947 */ /* 0x002fea0003800000 */
[----:B--23--:R-:W-:Y:S01]  /*0db0*/  UMOV UR4, 0x400 ;  /* 0x0000040000047882 */ /* 0x00cfe20000000000 */
[----:B------:R-:W-:Y:S01]  /*0dc0*/  UMOV UR6, 0x20 ;  /* 0x0000002000067882 */ /* 0x000fe20000000000 */
[----:B------:R-:W-:Y:S02]  /*0dd0*/  ULEA UR4, UR54, UR4, 0x18 ;  /* 0x0000000436047291 */ /* 0x000fe4000f8ec0ff */
[----:B------:R-:W-:-:S04]  /*0de0*/  UIADD3 UR6, UPT, UPT, -UR6, 0x100000, URZ ;  /* 0x0010000006067890 */ /* 0x000fc8000fffe1ff */
[----:B------:R-:W-:Y:S02]  /*0df0*/  USHF.L.U32 UR7, UR6, 0xb, URZ ;  /* 0x0000000b06077899 */ /* 0x000fe400080006ff */
[----:B------:R-:W-:Y:S01]  /*0e00*/  USHF.L.U32 UR6, UR6, 0x1, URZ ;  /* 0x0000000106067899 */ /* 0x000fe200080006ff */
[----:B------:R-:W-:Y:S01]  /*0e10*/  ELECT P0, URZ, PT ;  /* 0x0000000000ff782f */ /* 0x000fe20003800000 */
[----:B------:R-:W1:Y:S10]  /*0e20*/  FENCE.VIEW.ASYNC.S ;  /* 0x00000000000073c6 */ /* 0x000e740000000000 */
[----:B-1----:R1:W4:Y:S01]  /*0e30*/  SYNCS.EXCH.64 URZ, [UR4+0x160], UR6 ;  /* 0x0001600604ff75b2 */ /* 0x0023220008000100 */
[----:B------:R1:W2:Y:S01]  /*0e40*/  SYNCS.EXCH.64 URZ, [UR4+0x170], UR6 ;  /* 0x0001700604ff75b2 */ /* 0x0002a20008000100 */
[----:B------:R1:W3:Y:S01]  /*0e50*/  SYNCS.EXCH.64 URZ, [UR4+0x168], UR6 ;  /* 0x0001680604ff75b2 */ /* 0x0002e20008000100 */
[----:B------:R1:W1:Y:S01]  /*0e60*/  SYNCS.EXCH.64 URZ, [UR4+0x178], UR6 ;  /* 0x0001780604ff75b2 */ /* 0x0002620008000100 */
[----:B------:R-:W-:Y:S01]  /*0e70*/  NOP ;  /* 0x0000000000007918 */ /* 0x000fe20000000000 */
.L_x_15:
[----:B-123--:R-:W1:Y:S01]  /*0e80*/  LDCU UR4, c[0x0][0x36c] ;  /* 0x00006d80ff0477ac */ /* 0x00ee620008000800 */
[----:B------:R-:W-:Y:S01]  /*0e90*/  ISETP.NE.OR P3, PT, R0, 0x2, !P3 ;  /* 0x000000020000780c */ /* 0x000fe20005f65670 */
[----:B------:R-:W-:Y:S01]  /*0ea0*/  NOP ;  /* 0x0000000000007918 */ /* 0x000fe20000000000 */
[----:B------:R-:W-:Y:S01]  /*0eb0*/  LOP3.LUT R0, R63, 0x1f, RZ, 0xc0, !PT ;  /* 0x0000001f3f007812 */ /* 0x000fe200078ec0ff */
[----:B------:R-:W-:Y:S02]  /*0ec0*/  UISETP.NE.AND UP4, UPT, UR22, URZ, UPT ;  /* 0x000000ff1600728c */ /* 0x000fe4000bf85270 */
[----:B-1----:R-:W-:-:S09]  /*0ed0*/  UISETP.EQ.U32.AND UP5, UPT, UR4, 0x1, UPT ;  /* 0x000000010400788c */ /* 0x002fd2000bfa2070 */
[----:B------:R-:W-:Y:S05]  /*0ee0*/  BRA.U !UP5, `(.L_x_16) ;  /* 0x000000010d087547 */ /* 0x000fea000b800000 */
[----:B----4-:R-:W-:Y:S01]  /*0ef0*/  UCGABAR_ARV ;  /* 0x00000000000079c7 */ /* 0x010fe20008000000 */
[----:B------:R-:W-:Y:S05]  /*0f00*/  BRA `(.L_x_17) ;  /* 0x0000000000047947 */ /* 0x000fea0003800000 */
.L_x_16:
[----:B----4-:R-:W-:Y:S01]  /*0f10*/  NOP ;  /* 0x0000000000007918 */ /* 0x010fe20000000000 */
.L_x_17:
[----:B------:R-:W1:Y:S01]  /*0f20*/  S2UR UR7, SR_CTAID.X ;  /* 0x00000000000779c3 */ /* 0x000e620000002500 */
[----:B------:R-:W-:-:S05]  /*0f30*/  CS2R.32 R55, SR_CgaSize ;  /* 0x0000000000377805 */ /* 0x000fca0000008a00 */
[----:B------:R-:W-:-:S05]  /*0f40*/  IMAD R55, R55, -0xa0, RZ ;  /* 0xffffff6037377824 */ /* 0x000fca00078e02ff */
[----:B------:R-:W-:-:S14]  /*0f50*/  R2UR UR5, R55 ;  /* 0x00000000370572ca */ /* 0x000fdc00000e0000 */
[----:B------:R-:W2:Y:S01]  /*0f60*/  LDCU UR5, c[0x0][UR5+0x2b0] ;  /* 0x00005600050577ac */ /* 0x000ea20008000800 */
[----:B------:R-:W-:-:S05]  /*0f70*/  CS2R.32 R55, SR_CgaSize ;  /* 0x0000000000377805 */ /* 0x000fca0000008a00 */
[----:B------:R-:W-:-:S05]  /*0f80*/  IMAD R55, R55, -0xa0, RZ ;  /* 0xffffff6037377824 */ /* 0x000fca00078e02ff */
[----:B------:R-:W-:-:S14]  /*0f90*/  R2UR UR4, R55 ;  /* 0x00000000370472ca */ /* 0x000fdc00000e0000 */
[----:B------:R-:W3:Y:S01]  /*0fa0*/  LDCU UR4, c[0x0][UR4+0x2b4] ;  /* 0x00005680040477ac */ /* 0x000ee20008000800 */
[----:B------:R-:W4:Y:S01]  /*0fb0*/  S2UR UR8, SR_CTAID.Y ;  /* 0x00000000000879c3 */ /* 0x000f220000002600 */
[----:B------:R-:W-:-:S05]  /*0fc0*/  CS2R.32 R55, SR_CgaSize ;  /* 0x0000000000377805 */ /* 0x000fca0000008a00 */
[----:B------:R-:W-:-:S05]  /*0fd0*/  IMAD R55, R55, -0xa0, RZ ;  /* 0xffffff6037377824 */ /* 0x000fca00078e02ff */
[----:B------:R-:W-:-:S14]  /*0fe0*/  R2UR UR9, R55 ;  /* 0x00000000370972ca */ /* 0x000fdc00000e0000 */
[----:B------:R-:W3:Y:S01]  /*0ff0*/  LDCU UR9, c[0x0][UR9+0x2a0] ;  /* 0x00005400090977ac */ /* 0x000ee20008000800 */
[----:B------:R-:W-:-:S05]  /*1000*/  CS2R.32 R55, SR_CgaSize ;  /* 0x0000000000377805 */ /* 0x000fca0000008a00 */
[----:B------:R-:W-:-:S05]  /*1010*/  IMAD R55, R55, -0xa0, RZ ;  /* 0xffffff6037377824 */ /* 0x000fca00078e02ff */
[----:B------:R-:W-:-:S14]  /*1020*/  R2UR UR10, R55 ;  /* 0x00000000370a72ca */ /* 0x000fdc00000e0000 */
[----:B------:R-:W3:Y:S01]  /*1030*/  LDCU UR10, c[0x0][UR10+0x2a4] ;  /* 0x000054800a0a77ac */ /* 0x000ee20008000800 */
[----:B------:R-:W3:Y:S01]  /*1040*/  S2UR UR36, SR_CTAID.Z ;  /* 0x00000000002479c3 */ /* 0x000ee20000002700 */
[----:B------:R-:W3:Y:S01]  /*1050*/  LDCU UR23, c[0x0][0xb24] ;  /* 0x00016480ff1777ac */ /* 0x000ee20008000800 */
[----:B------:R-:W3:Y:S01]  /*1060*/  LDCU UR40, c[0x0][0xb24] ;  /* 0x00016480ff2877ac */ /* 0x000ee20008000800 */
[----:B-1----:R-:W-:Y:S01]  /*1070*/  I2FP.F32.U32 R3, UR7 ;  /* 0x0000000700037c45 */ /* 0x002fe20008201000 */
[----:B------:R-:W1:Y:S04]  /*1080*/  LDCU UR27, c[0x0][0xb30] ;  /* 0x00016600ff1b77ac */ /* 0x000e680008000800 */
[----:B--2---:R-:W-:Y:S01]  /*1090*/  FMUL R3, R3, UR5 ;  /* 0x0000000503037c20 */ /* 0x004fe20008400000 */
[----:B------:R-:W-:Y:S01]  /*10a0*/  USHF.L.U32 UR24, UR54, 0xa, URZ ;  /* 0x0000000a36187899 */ /* 0x000fe200080006ff */
[----:B----4-:R-:W-:Y:S01]  /*10b0*/  I2FP.F32.U32 R2, UR8 ;  /* 0x0000000800027c45 */ /* 0x010fe20008201000 */
[----:B------:R-:W-:Y:S01]  /*10c0*/  UMOV UR26, UR7 ;  /* 0x00000007001a7c82 */ /* 0x000fe20008000000 */
[----:B------:R-:W-:-:S02]  /*10d0*/  UMOV UR30, UR8 ;  /* 0x00000008001e7c82 */ /* 0x000fc40008000000 */
[----:B------:R-:W2:Y:S01]  /*10e0*/  F2I.U32.TRUNC.NTZ R3, R3 ;  /* 0x0000000300037305 */ /* 0x000ea2000020f000 */
[----:B---3--:R-:W-:Y:S01]  /*10f0*/  UISETP.GE.AND UP2, UPT, UR23, 0x1, UPT ;  /* 0x000000011700788c */ /* 0x008fe2000bf46270 */
[----:B------:R-:W-:-:S06]  /*1100*/  FMUL R2, R2, UR4 ;  /* 0x0000000402027c20 */ /* 0x000fcc0008400000 */
[----:B------:R-:W3:Y:S01]  /*1110*/  F2I.U32.TRUNC.NTZ R2, R2 ;  /* 0x0000000200027305 */ /* 0x000ee2000020f000 */
[----:B--2---:R-:W-:Y:S02]  /*1120*/  R2UR UR4, R3 ;  /* 0x00000000030472ca */ /* 0x004fe400000e0000 */
[----:B---3--:R-:W-:Y:S02]  /*1130*/  R2UR UR6, R2 ;  /* 0x00000000020672ca */ /* 0x008fe400000e0000 */
[----:B------:R-:W-:-:S09]  /*1140*/  PRMT R2, RZ, 0x7610, R2 ;  /* 0x00007610ff027816 */ /* 0x000fd20000000002 */
[----:B------:R-:W-:-:S04]  /*1150*/  UIADD3 UR5, UPT, UPT, -UR4, URZ, URZ ;  /* 0x000000ff04057290 */ /* 0x000fc8000fffe1ff */
[----:B------:R-:W-:Y:S02]  /*1160*/  UIMAD UR5, UR9, UR5, UR7 ;  /* 0x00000005090572a4 */ /* 0x000fe4000f8e0207 */
[----:B------:R-:W-:-:S04]  /*1170*/  UIADD3 UR4, UPT, UPT, -UR6, URZ, URZ ;  /* 0x000000ff06047290 */ /* 0x000fc8000fffe1ff */
[----:B------:R-:W-:Y:S01]  /*1180*/  IMAD.U32 R55, RZ, RZ, UR5 ;  /* 0x00000005ff377e24 */ /* 0x000fe2000f8e00ff */
[----:B------:R-:W-:-:S06]  /*1190*/  UIMAD UR4, UR10, UR4, UR8 ;  /* 0x000000040a0472a4 */ /* 0x000fcc000f8e0208 */
[----:B------:R-:W-:Y:S01]  /*11a0*/  IMAD.U32 R54, RZ, RZ, UR4 ;  /* 0x00000004ff367e24 */ /* 0x000fe2000f8e00ff */
[----:B-1----:R-:W-:Y:S06]  /*11b0*/  BRA.U UP4, `(.L_x_18) ;  /* 0x00000001042c7547 */ /* 0x002fec000b800000 */
[----:B------:R-:W-:Y:S02]  /*11c0*/  R2UR UR5, R54 ;  /* 0x00000000360572ca */ /* 0x000fe400000e0000 */
[----:B------:R-:W-:-:S11]  /*11d0*/  R2UR UR4, R55 ;  /* 0x00000000370472ca */ /* 0x000fd600000e0000 */
[----:B------:R-:W-:Y:S02]  /*11e0*/  UISETP.NE.AND UP0, UPT, UR5, URZ, UPT ;  /* 0x000000ff0500728c */ /* 0x000fe4000bf05270 */
[----:B------:R-:W-:Y:S02]  /*11f0*/  UISETP.NE.AND UP1, UPT, UR5, 0x1, UPT ;  /* 0x000000010500788c */ /* 0x000fe4000bf25270 */
[----:B------:R-:W-:-:S04]  /*1200*/  UISETP.EQ.OR UP0, UPT, UR4, URZ, !UP0 ;  /* 0x000000ff0400728c */ /* 0x000fc8000c702670 */
[----:B------:R-:W-:Y:S02]  /*1210*/  USEL UR5, URZ, 0x1, !UP0 ;  /* 0x00000001ff057887 */ /* 0x000fe4000c000000 */
[----:B------:R-:W-:Y:S02]  /*1220*/  UISETP.NE.AND UP0, UPT, UR4, URZ, UPT ;  /* 0x000000ff0400728c */ /* 0x000fe4000bf05270 */
[----:B------:R-:W-:-:S04]  /*1230*/  USEL UR4, URZ, 0x2, UP1 ;  /* 0x00000002ff047887 */ /* 0x000fc80008800000 */
[----:B------:R-:W-:-:S04]  /*1240*/  USEL UR4, UR4, 0x2, UP0 ;  /* 0x0000000204047887 */ /* 0x000fc80008000000 */
[----:B------:R-:W-:-:S06]  /*1250*/  UIADD3 UR4, UPT, UPT, UR5, UR4, URZ ;  /* 0x0000000405047290 */ /* 0x000fcc000fffe0ff */
[----:B------:R-:W-:Y:S02]  /*1260*/  IMAD.U32 R2, RZ, RZ, UR4 ;  /* 0x00000004ff027e24 */ /* 0x000fe4000f8e00ff */
.L_x_18:
[----:B------:R-:W-:Y:S05]  /*1270*/  BRA.U !UP2, `(.L_x_19) ;  /* 0x000000010ad47547 */ /* 0x000fea000b800000 */
[----:B------:R-:W1:Y:S01]  /*1280*/  LDCU.128 UR12, c[0x0][0xb10] ;  /* 0x00016200ff0c77ac */ /* 0x000e620008000c00 */
[----:B------:R-:W2:Y:S01]  /*1290*/  LDCU UR6, c[0x0][0x370] ;  /* 0x00006e00ff0677ac */ /* 0x000ea20008000800 */
[----:B------:R-:W3:Y:S01]  /*12a0*/  LDCU UR5, c[0x0][0x374] ;  /* 0x00006e80ff0577ac */ /* 0x000ee20008000800 */
[----:B------:R-:W4:Y:S01]  /*12b0*/  LDCU UR25, c[0x0][0xb0c] ;  /* 0x00016180ff1977ac */ /* 0x000f220008000800 */
[----:B------:R-:W4:Y:S01]  /*12c0*/  LDCU UR4, c[0x0][0xb20] ;  /* 0x00016400ff0477ac */ /* 0x000f220008000800 */
[----:B------:R-:W4:Y:S01]  /*12d0*/  LDCU.64 UR8, c[0x0][0xb28] ;  /* 0x00016500ff0877ac */ /* 0x000f220008000a00 */
[----:B-1----:R-:W-:Y:S02]  /*12e0*/  UISETP.NE.AND UP0, UPT, UR14, 0x1, UPT ;  /* 0x000000010e00788c */ /* 0x002fe4000bf05270 */
[----:B---3--:R-:W-:Y:S02]  /*12f0*/  UIMAD.WIDE.U32 UR10, UR5, UR15, URZ ;  /* 0x0000000f050a72a5 */ /* 0x008fe4000f8e00ff */
[----:B--2---:R-:W-:-:S02]  /*1300*/  UIMAD.WIDE.U32 UR18, UR6, UR12, URZ ;  /* 0x0000000c061272a5 */ /* 0x004fc4000f8e00ff */
[----:B----4-:R-:W-:Y:S02]  /*1310*/  UISETP.NE.AND UP1, UPT, UR25, 0x1, UPT ;  /* 0x000000011900788c */ /* 0x010fe4000bf25270 */
[----:B------:R-:W-:Y:S01]  /*1320*/  UISETP.NE.AND UP2, UPT, UR23, 0x1, UPT ;  /* 0x000000011700788c */ /* 0x000fe2000bf45270 */
[----:B------:R-:W-:Y:S02]  /*1330*/  UMOV UR10, UR11 ;  /* 0x0000000b000a7c82 */ /* 0x000fe40008000000 */
[----:B------:R-:W-:Y:S01]  /*1340*/  UMOV UR18, UR19 ;  /* 0x0000001300127c82 */ /* 0x000fe20008000000 */
[----:B------:R-:W-:Y:S02]  /*1350*/  @UP0 USHF.R.U32.HI UR5, URZ, UR4, UR10 ;  /* 0x00000004ff050299 */ /* 0x000fe4000801160a */
[----:B------:R-:W-:Y:S02]  /*1360*/  UIMAD.WIDE.U32 UR20, UR30, UR15, URZ ;  /* 0x0000000f1e1472a5 */ /* 0x000fe4000f8e00ff */
[----:B------:R-:W-:-:S02]  /*1370*/  UIMAD.WIDE.U32 UR10, UR5, UR8, URZ ;  /* 0x00000008050a72a5 */ /* 0x000fc4000f8e00ff */
[----:B------:R-:W-:Y:S02]  /*1380*/  @UP1 USHF.R.U32.HI UR6, URZ, UR13, UR18 ;  /* 0x0000000dff061299 */ /* 0x000fe40008011612 */
[----:B------:R-:W-:Y:S02]  /*1390*/  UIMAD.WIDE.U32 UR16, UR26, UR12, URZ ;  /* 0x0000000c1a1072a5 */ /* 0x000fe4000f8e00ff */
[----:B------:R-:W-:Y:S01]  /*13a0*/  UIMAD.WIDE.U32 UR18, UR6, UR8, URZ ;  /* 0x00000008061272a5 */ /* 0x000fe2000f8e00ff */
[----:B------:R-:W-:Y:S01]  /*13b0*/  UMOV UR20, UR21 ;  /* 0x0000001500147c82 */ /* 0x000fe20008000000 */
[----:B------:R-:W-:Y:S01]  /*13c0*/  UMOV UR10, UR11 ;  /* 0x0000000b000a7c82 */ /* 0x000fe20008000000 */
[----:B------:R-:W-:Y:S02]  /*13d0*/  USHF.R.U32.HI UR20, URZ, UR4, UR20 ;  /* 0x00000004ff147299 */ /* 0x000fe40008011614 */
[----:B------:R-:W-:Y:S02]  /*13e0*/  @UP2 USHF.R.U32.HI UR5, URZ, UR9, UR10 ;  /* 0x00000009ff052299 */ /* 0x000fe4000801160a */
[----:B------:R-:W-:Y:S01]  /*13f0*/  UMOV UR7, UR19 ;  /* 0x0000001300077c82 */ /* 0x000fe20008000000 */
[----:B------:R-:W-:Y:S01]  /*1400*/  UMOV UR16, UR17 ;  /* 0x0000001100107c82 */ /* 0x000fe20008000000 */
[----:B------:R-:W-:-:S02]  /*1410*/  @UP2 USHF.R.U32.HI UR6, URZ, UR9, UR7 ;  /* 0x00000009ff062299 */ /* 0x000fc40008011607 */
[----:B------:R-:W-:Y:S02]  /*1420*/  USHF.R.U32.HI UR13, URZ, UR13, UR16 ;  /* 0x0000000dff0d7299 */ /* 0x000fe40008011610 */
[----:B------:R-:W-:Y:S02]  /*1430*/  USEL UR4, UR30, UR20, !UP0 ;  /* 0x000000141e047287 */ /* 0x000fe4000c000000 */
[----:B------:R-:W-:Y:S02]  /*1440*/  UIMAD UR7, UR5, UR23, URZ ;  /* 0x00000017050772a4 */ /* 0x000fe4000f8e02ff */
[----:B------:R-:W-:Y:S02]  /*1450*/  USEL UR5, UR26, UR13, !UP1 ;  /* 0x0000000d1a057287 */ /* 0x000fe4000c800000 */
[----:B------:R-:W-:Y:S02]  /*1460*/  UIMAD UR12, UR6, UR23, URZ ;  /* 0x00000017060c72a4 */ /* 0x000fe4000f8e02ff */
[----:B------:R-:W-:-:S02]  /*1470*/  UISETP.GE.AND UP0, UPT, UR4, UR7, UPT ;  /* 0x000000070400728c */ /* 0x000fc4000bf06270 */
[----:B------:R-:W-:Y:S02]  /*1480*/  UIMAD.WIDE.U32 UR10, UR4, UR8, URZ ;  /* 0x00000008040a72a5 */ /* 0x000fe4000f8e00ff */
[----:B------:R-:W-:Y:S02]  /*1490*/  UISETP.GE.OR UP0, UPT, UR5, UR12, UP0 ;  /* 0x0000000c0500728c */ /* 0x000fe40008706670 */
[----:B------:R-:W-:Y:S02]  /*14a0*/  UIMAD.WIDE.U32 UR12, UR5, UR8, URZ ;  /* 0x00000008050c72a5 */ /* 0x000fe4000f8e00ff */
[----:B------:R-:W-:Y:S01]  /*14b0*/  UIADD3 UR10, UPT, UPT, -UR4, URZ, URZ ;  /* 0x000000ff040a7290 */ /* 0x000fe2000fffe1ff */
[----:B------:R-:W-:Y:S01]  /*14c0*/  UMOV UR8, UR11 ;  /* 0x0000000b00087c82 */ /* 0x000fe20008000000 */
[----:B------:R-:W-:Y:S02]  /*14d0*/  UIADD3 UR11, UPT, UPT, -UR5, URZ, URZ ;  /* 0x000000ff050b7290 */ /* 0x000fe4000fffe1ff */
[----:B------:R-:W-:-:S03]  /*14e0*/  USHF.R.U32.HI UR8, URZ, UR9, UR8 ;  /* 0x00000009ff087299 */ /* 0x000fc60008011608 */
[----:B------:R-:W-:Y:S01]  /*14f0*/  @!UP0 UMOV UR7, UR13 ;  /* 0x0000000d00078c82 */ /* 0x000fe20008000000 */
[----:B------:R-:W-:Y:S02]  /*1500*/  UIMAD UR30, UR14, UR10, UR30 ;  /* 0x0000000a0e1e72a4 */ /* 0x000fe4000f8e021e */
[----:B------:R-:W-:Y:S02]  /*1510*/  USEL UR8, UR4, UR8, !UP2 ;  /* 0x0000000804087287 */ /* 0x000fe4000d000000 */
[----:B------:R-:W-:Y:S02]  /*1520*/  @!UP0 USHF.R.U32.HI UR7, URZ, UR9, UR7 ;  /* 0x00000009ff078299 */ /* 0x000fe40008011607 */
[----:B------:R-:W-:Y:S02]  /*1530*/  UIADD3 UR9, UPT, UPT, -UR8, URZ, URZ ;  /* 0x000000ff08097290 */ /* 0x000fe4000fffe1ff */
[----:B------:R-:W-:Y:S02]  /*1540*/  @!UP0 USEL UR7, UR5, UR7, !UP2 ;  /* 0x0000000705078287 */ /* 0x000fe4000d000000 */
[----:B------:R-:W-:-:S02]  /*1550*/  UIMAD UR9, UR23, UR9, UR4 ;  /* 0x00000009170972a4 */ /* 0x000fc4000f8e0204 */
[----:B------:R-:W-:Y:S02]  /*1560*/  @!UP0 UIADD3 UR8, UPT, UPT, UR8, -UR7, URZ ;  /* 0x8000000708088290 */ /* 0x000fe4000fffe0ff */
[----:B------:R-:W-:Y:S02]  /*1570*/  @!UP0 UIMAD UR6, UR9, UR6, UR7 ;  /* 0x00000006090682a4 */ /* 0x000fe4000f8e0207 */
[----:B------:R-:W-:Y:S02]  /*1580*/  @!UP0 UIMAD UR4, UR8, UR23, UR5 ;  /* 0x00000017080482a4 */ /* 0x000fe4000f8e0205 */
[----:B------:R-:W-:Y:S02]  /*1590*/  UIMAD UR26, UR25, UR11, UR26 ;  /* 0x0000000b191a72a4 */ /* 0x000fe4000f8e021a */
[----:B------:R-:W-:Y:S01]  /*15a0*/  UIMAD UR30, UR4, UR14, UR30 ;  /* 0x0000000e041e72a4 */ /* 0x000fe2000f8e021e */
[----:B------:R-:W-:Y:S02]  /*15b0*/  @!UP0 UMOV UR5, UR6 ;  /* 0x0000000600058c82 */ /* 0x000fe40008000000 */
[----:B------:R-:W-:-:S12]  /*15c0*/  UIMAD UR26, UR5, UR25, UR26 ;  /* 0x00000019051a72a4 */ /* 0x000fd8000f8e021a */
.L_x_19:
[----:B------:R-:W-:Y:S02]  /*15d0*/  UISETP.NE.AND UP1, UPT, UR27, 0x1, UPT ;  /* 0x000000011b00788c */ /* 0x000fe4000bf25270 */
[----:B------:R-:W-:Y:S02]  /*15e0*/  UISETP.NE.AND UP0, UPT, UR22, 0x2, UPT ;  /* 0x000000021600788c */ /* 0x000fe4000bf05270 */
[----:B------:R-:W-:-:S05]  /*15f0*/  ULOP3.LUT UR21, UR24, 0x400, URZ, 0xc0, !UPT ;  /* 0x0000040018157892 */ /* 0x000fca000f8ec0ff */
[----:B------:R-:W-:Y:S07]  /*1600*/  BRA.U UP1, `(.L_x_20) ;  /* 0x0000000101447547 */ /* 0x000fee000b800000 */
[----:B------:R-:W1:Y:S01]  /*1610*/  LDCU.128 UR8, c[0x0][0xb10] ;  /* 0x00016200ff0877ac */ /* 0x000e620008000c00 */
[----:B------:R-:W2:Y:S01]  /*1620*/  LDCU UR12, c[0x0][0xb0c] ;  /* 0x00016180ff0c77ac */ /* 0x000ea20008000800 */
[----:B------:R-:W3:Y:S01]  /*1630*/  LDCU UR13, c[0x0][0xb20] ;  /* 0x00016400ff0d77ac */ /* 0x000ee20008000800 */
[----:B-1----:R-:W-:Y:S02]  /*1640*/  UIMAD.WIDE.U32 UR6, UR26, UR8, URZ ;  /* 0x000000081a0672a5 */ /* 0x002fe4000f8e00ff */
[----:B------:R-:W-:Y:S02]  /*1650*/  UIMAD.WIDE.U32 UR4, UR30, UR11, URZ ;  /* 0x0000000b1e0472a5 */ /* 0x000fe4000f8e00ff */
[----:B--2---:R-:W-:Y:S02]  /*1660*/  UISETP.NE.AND UP2, UPT, UR12, 0x1, UPT ;  /* 0x000000010c00788c */ /* 0x004fe4000bf45270 */
[----:B------:R-:W-:Y:S01]  /*1670*/  UISETP.NE.AND UP1, UPT, UR10, 0x1, UPT ;  /* 0x000000010a00788c */ /* 0x000fe2000bf25270 */
[----:B------:R-:W-:-:S02]  /*1680*/  UMOV UR6, UR7 ;  /* 0x0000000700067c82 */ /* 0x000fc40008000000 */
[----:B------:R-:W-:Y:S01]  /*1690*/  UMOV UR4, UR5 ;  /* 0x0000000500047c82 */ /* 0x000fe20008000000 */
[----:B------:R-:W-:Y:S02]  /*16a0*/  USHF.R.U32.HI UR6, URZ, UR9, UR6 ;  /* 0x00000009ff067299 */ /* 0x000fe40008011606 */
[----:B---3--:R-:W-:Y:S02]  /*16b0*/  USHF.R.U32.HI UR4, URZ, UR13, UR4 ;  /* 0x0000000dff047299 */ /* 0x008fe40008011604 */
[----:B------:R-:W-:Y:S02]  /*16c0*/  USEL UR5, UR26, UR6, !UP2 ;  /* 0x000000061a057287 */ /* 0x000fe4000d000000 */
[----:B------:R-:W-:-:S04]  /*16d0*/  USEL UR4, UR30, UR4, !UP1 ;  /* 0x000000041e047287 */ /* 0x000fc8000c800000 */
[----:B------:R-:W-:Y:S02]  /*16e0*/  UIADD3 UR6, UPT, UPT, UR5, -UR4, URZ ;  /* 0x8000000405067290 */ /* 0x000fe4000fffe0ff */
[----:B------:R-:W-:Y:S02]  /*16f0*/  UIADD3 UR4, UPT, UPT, -UR5, UR4, URZ ;  /* 0x0000000405047290 */ /* 0x000fe4000fffe1ff */
[----:B------:R-:W-:Y:S02]  /*1700*/  UIMAD UR30, UR6, UR10, UR30 ;  /* 0x0000000a061e72a4 */ /* 0x000fe4000f8e021e */
[----:B------:R-:W-:-:S12]  /*1710*/  UIMAD UR26, UR4, UR12, UR26 ;  /* 0x0000000c041a72a4 */ /* 0x000fd8000f8e021a */
.L_x_20:
[----:B------:R-:W-:Y:S05]  /*1720*/  BRA.U !UP5, `(.L_x_21) ;  /* 0x000000010d0c7547 */ /* 0x000fea000b800000 */
[----:B------:R-:W-:Y:S01]  /*1730*/  UCGABAR_WAIT ;  /* 0x0000000000007dc7 */ /* 0x000fe20008000000 */
[----:B------:R-:W-:Y:S01]  /*1740*/  CCTL.IVALL ;  /* 0x00000000ff00798f */ /* 0x000fe20002000000 */
[----:B------:R-:W-:Y:S05]  /*1750*/  BRA `(.L_x_22) ;  /* 0x0000000000047947 */ /* 0x000fea0003800000 */
.L_x_21:
[----:B------:R-:W-:Y:S06]  /*1760*/  BAR.SYNC.DEFER_BLOCKING 0x0 ;  /* 0x0000000000007b1d */ /* 0x000fec0000010000 */
.L_x_22:
[----:B------:R-:W-:Y:S05]  /*1770*/  BRA.U UP0, `(.L_x_23) ;  /* 0x0000001500e47547 */ /* 0x000fea000b800000 */
[----:B------:R-:W1:Y:S01]  /*1780*/  LDCU UR6, c[0x0][0x38c] ;  /* 0x00007180ff0677ac */ /* 0x000e620008000800 */
[----:B------:R-:W-:Y:S01]  /*1790*/  PLOP3.LUT P1, PT, PT, PT, UP3, 0x80, 0x8 ;  /* 0x000000000008781c */ /* 0x000fe20003f2f038 */
[----:B------:R-:W-:Y:S01]  /*17a0*/  IMAD.MOV.U32 R12, RZ, RZ, 0x1 ;  /* 0x00000001ff0c7424 */ /* 0x000fe200078e00ff */
[----:B------:R-:W-:Y:S01]  /*17b0*/  ISETP.EQ.OR P2, PT, R0, RZ, P3 ;  /* 0x000000ff0000720c */ /* 0x000fe20001f42670 */
[----:B------:R-:W-:Y:S01]  /*17c0*/  UISETP.NE.AND UP1, UPT, UR22, URZ, UPT ;  /* 0x000000ff1600728c */ /* 0x000fe2000bf25270 */
[----:B------:R-:W-:Y:S02]  /*17d0*/  PLOP3.LUT P1, PT, P1, PT, PT, 0x8, 0x80 ;  /* 0x000000000080781c */ /* 0x000fe40000f2e170 */
[----:B------:R-:W-:Y:S01]  /*17e0*/  CS2R R10, SRZ ;  /* 0x00000000000a7805 */ /* 0x000fe2000001ff00 */
[----:B------:R-:W-:Y:S01]  /*17f0*/  IMAD.MOV.U32 R9, RZ, RZ, RZ ;  /* 0x000000ffff097224 */ /* 0x000fe200078e00ff */
[----:B------:R-:W2:Y:S01]  /*1800*/  LDCU UR39, c[0x0][0x370] ;  /* 0x00006e00ff2777ac */ /* 0x000ea20008000800 */
[----:B------:R-:W-:Y:S01]  /*1810*/  IMAD.MOV.U32 R8, RZ, RZ, 0x1 ;  /* 0x00000001ff087424 */ /* 0x000fe200078e00ff */
[----:B------:R-:W3:Y:S01]  /*1820*/  LDCU.64 UR28, c[0x0][0x348] ;  /* 0x00006900ff1c77ac */ /* 0x000ee20008000a00 */
[----:B------:R-:W-:-:S02]  /*1830*/  USHF.R.U32.HI UR44, URZ, 0x5, UR21 ;  /* 0x00000005ff2c7899 */ /* 0x000fc40008011615 */
[----:B-1----:R-:W-:Y:S02]  /*1840*/  UIADD3 UR5, UPT, UPT, UR6, 0x1f, URZ ;  /* 0x0000001f06057890 */ /* 0x002fe4000fffe0ff */
[----:B------:R-:W-:Y:S02]  /*1850*/  UIADD3 UR45, UPT, UPT, UR6, 0x3e, URZ ;  /* 0x0000003e062d7890 */ /* 0x000fe4000fffe0ff */
[----:B------:R-:W-:Y:S01]  /*1860*/  USHF.R.S32.HI UR4, URZ, 0x1f, UR5 ;  /* 0x0000001fff047899 */ /* 0x000fe20008011405 */
[----:B------:R-:W1:Y:S03]  /*1870*/  LDCU UR38, c[0x0][0x374] ;  /* 0x00006e80ff2677ac */ /* 0x000e660008000800 */
[----:B------:R-:W-:Y:S02]  /*1880*/  ULEA.HI UR4, UR4, UR5, URZ, 0x5 ;  /* 0x0000000504047291 */ /* 0x000fe4000f8f28ff */
[----:B------:R-:W-:-:S02]  /*1890*/  USEL UR25, UR37, 0x2, UP1 ;  /* 0x0000000225197887 */ /* 0x000fc40008800000 */
[----:B------:R-:W-:Y:S02]  /*18a0*/  USHF.R.S32.HI UR42, URZ, 0x5, UR4 ;  /* 0x00000005ff2a7899 */ /* 0x000fe40008011404 */
[----:B------:R-:W-:Y:S02]  /*18b0*/  UIADD3 UR4, UPT, UPT, UR6, -0x1, URZ ;  /* 0xffffffff06047890 */ /* 0x000fe4000fffe0ff */
[----:B------:R-:W-:Y:S02]  /*18c0*/  UISETP.LT.U32.AND UP0, UPT, UR42, 0xc, UPT ;  /* 0x0000000c2a00788c */ /* 0x000fe4000bf01070 */
[----:B------:R-:W-:Y:S02]  /*18d0*/  UISETP.GE.U32.AND UP2, UPT, UR4, -0x3f, UPT ;  /* 0xffffffc10400788c */ /* 0x000fe4000bf46070 */
[----:B------:R-:W-:Y:S01]  /*18e0*/  USEL UR41, UR42, 0xc, UP0 ;  /* 0x0000000c2a297887 */ /* 0x000fe20008000000 */
[----:B------:R-:W-:-:S03]  /*18f0*/  UMOV UR5, URZ ;  /* 0x000000ff00057c82 */ /* 0x000fc60008000000 */
[----:B------:R-:W-:Y:S02]  /*1900*/  UIADD3 UR24, UPT, UPT, UR41, -0x1, URZ ;  /* 0xffffffff29187890 */ /* 0x000fe4000fffe0ff */
[----:B------:R-:W-:-:S03]  /*1910*/  UIADD3 UR43, UPT, UPT, UR42, -UR41, URZ ;  /* 0x800000292a2b7290 */ /* 0x000fc6000fffe0ff */
[----:B------:R-:W-:-:S04]  /*1920*/  @UP2 UIADD3 UR24, UPT, UPT, UR41, URZ, URZ ;  /* 0x000000ff29182290 */ /* 0x000fc8000fffe0ff */
[----:B-123--:R-:W-:-:S12]  /*1930*/  UIADD3 UR24, UPT, UPT, UR24, 0x1, URZ ;  /* 0x0000000118187890 */ /* 0x00efd8000fffe0ff */
.L_x_43:
[----:B------:R-:W-:Y:S01]  /*1940*/  UISETP.NE.AND UP0, UPT, UR54, URZ, UPT ;  /* 0x000000ff3600728c */ /* 0x000fe2000bf05270 */
[----:B------:R-:W1:Y:S08]  /*1950*/  S2UR UR54, SR_CgaCtaId ;  /* 0x00000000003679c3 */ /* 0x000e700000008800 */
[----:B------:R-:W-:Y:S05]  /*1960*/  BRA.U UP0, `(.L_x_24) ;  /* 0x0000000100347547 */ /* 0x000fea000b800000 */
[----:B------:R-:W2:Y:S01]  /*1970*/  S2R R0, SR_CgaCtaId ;  /* 0x0000000000007919 */ /* 0x000ea20000008800 */
[----:B------:R-:W-:-:S04]  /*1980*/  MOV R2, 0x400 ;  /* 0x0000040000027802 */ /* 0x000fc80000000f00 */
[----:B--2---:R-:W-:Y:S02]  /*1990*/  LEA R0, R0, R2, 0x18 ;  /* 0x0000000200007211 */ /* 0x004fe400078ec0ff */
[----:B------:R-:W-:-:S03]  /*19a0*/  SHF.L.U32 R2, R8, 0x1f, RZ ;  /* 0x0000001f08027819 */ /* 0x000fc600000006ff */
[----:B------:R-:W-:-:S04]  /*19b0*/  IMAD R0, R9, 0x8, R0 ;  /* 0x0000000809007824 */ /* 0x000fc800078e0200 */
[----:B------:R-:W2:Y:S02]  /*19c0*/  SYNCS.PHASECHK.TRANS64.TRYWAIT P0, [R0+URZ+0x170], R2 ;  /* 0x00017002000075a7 */ /* 0x000ea400080011ff */
[----:B--2---:R-:W-:Y:S05]  /*19d0*/  @!P0 BRA `(.L_x_25) ;  /* 0x0000005c00f08947 */ /* 0x004fea0003800000 */
.L_x_131:
[----:B------:R-:W-:Y:S01]  /*19e0*/  VIADD R9, R9, 0x1 ;  /* 0x0000000109097836 */ /* 0x000fe20000000000 */
[----:B------:R2:W-:Y:S04]  /*19f0*/  SYNCS.ARRIVE.TRANS64.A1T0 RZ, [R0+URZ+0x160], RZ ;  /* 0x000160ff00ff79a7 */ /* 0x0005e800081000ff */
[----:B------:R-:W-:-:S04]  /*1a00*/  ISETP.NE.AND P0, PT, R9, 0x2, PT ;  /* 0x000000020900780c */ /* 0x000fc80003f05270 */
[----:B------:R-:W-:Y:S02]  /*1a10*/  SEL R9, R9, RZ, P0 ;  /* 0x000000ff09097207 */ /* 0x000fe40000000000 */
[----:B--2---:R-:W-:-:S04]  /*1a20*/  SEL R0, RZ, 0x1, P0 ;  /* 0x00000001ff007807 */ /* 0x004fc80000000000 */
[----:B------:R-:W-:-:S07]  /*1a30*/  LOP3.LUT R8, R8, R0, RZ, 0x3c, !PT ;  /* 0x0000000008087212 */ /* 0x000fce00078e3cff */
.L_x_24:
[----:B------:R-:W-:Y:S01]  /*1a40*/  UMOV UR6, 0x400 ;  /* 0x0000040000067882 */ /* 0x000fe20000000000 */
[----:B------:R-:W-:Y:S01]  /*1a50*/  SHF.L.U32 R0, R12, 0x1f, RZ ;  /* 0x0000001f0c007819 */ /* 0x000fe200000006ff */
[----:B-1----:R-:W-:Y:S02]  /*1a60*/  ULEA UR6, UR54, UR6, 0x18 ;  /* 0x0000000636067291 */ /* 0x002fe4000f8ec0ff */
[----:B------:R-:W-:Y:S02]  /*1a70*/  UISETP.GE.U32.AND UP0, UPT, UR45, 0x3f, UPT ;  /* 0x0000003f2d00788c */ /* 0x000fe4000bf06070 */
[----:B------:R-:W-:Y:S02]  /*1a80*/  ULEA UR4, UR5, UR6, 0x3 ;  /* 0x0000000605047291 */ /* 0x000fe4000f8e18ff */
[----:B------:R-:W-:Y:S02]  /*1a90*/  USHF.L.U32 UR11, UR30, 0x6, URZ ;  /* 0x000000061e0b7899 */ /* 0x000fe400080006ff */
[----:B------:R-:W-:Y:S01]  /*1aa0*/  ULEA UR35, UR26, UR44, 0x6 ;  /* 0x0000002c1a237291 */ /* 0x000fe2000f8e30ff */
[----:B------:R-:W-:-:S04]  /*1ab0*/  UMOV UR13, URZ ;  /* 0x000000ff000d7c82 */ /* 0x000fc80008000000 */
[----:B------:R1:W2:Y:S01]  /*1ac0*/  SYNCS.PHASECHK.TRANS64.TRYWAIT P0, [UR4+0x60], R0 ;  /* 0x00006000ff0075a7 */ /* 0x0002a20008001104 */
[----:B------:R-:W-:Y:S06]  /*1ad0*/  BRA.U !UP0, `(.L_x_26) ;  /* 0x0000000108bc7547 */ /* 0x000fec000b800000 */
[----:B------:R-:W-:Y:S01]  /*1ae0*/  UMOV UR7, URZ ;  /* 0x000000ff00077c82 */ /* 0x000fe20008000000 */
[----:B------:R-:W-:-:S05]  /*1af0*/  UMOV UR4, UR5 ;  /* 0x0000000500047c82 */ /* 0x000fca0008000000 */
.L_x_32:
[----:B------:R-:W-:Y:S01]  /*1b00*/  ULEA UR33, UR4, UR6, 0x3 ;  /* 0x0000000604217291 */ /* 0x000fe2000f8e18ff */
[----:B--2---:R-:W-:Y:S01]  /*1b10*/  @!P3 MOV R2, 0x4000 ;  /* 0x000040000002b802 */ /* 0x004fe20000000f00 */
[----:B--2-4-:R-:W-:Y:S10]  /*1b20*/  @P0 BRA `(.L_x_27) ;  /* 0x00000000000c0947 */ /* 0x014ff40003800000 */
[----:B------:R-:W-:-:S04]  /*1b30*/  SHF.L.U32 R3, R12, 0x1f, RZ ;  /* 0x0000001f0c037819 */ /* 0x000fc800000006ff */
[----:B------:R-:W2:Y:S02]  /*1b40*/  SYNCS.PHASECHK.TRANS64.TRYWAIT P0, [UR33+0x60], R3 ;  /* 0x00006003ff0075a7 */ /* 0x000ea40008001121 */
[----:B--2---:R-:W-:Y:S05]  /*1b50*/  @!P0 BRA `(.L_x_28) ;  /* 0x0000005c00a48947 */ /* 0x004fea0003800000 */
.L_x_27:
[----:B------:R2:W-:Y:S01]  /*1b60*/  @!P3 SYNCS.ARRIVE.TRANS64 RZ, [UR33], R2 ;  /* 0x00000002ffffb9a7 */ /* 0x0005e20008000021 */
[----:B------:R-:W-:-:S04]  /*1b70*/  ULOP3.LUT UR5, UR25, 0x2, URZ, 0xfc, !UPT ;  /* 0x0000000219057892 */ /* 0x000fc8000f8efcff */
[----:B------:R-:W-:-:S09]  /*1b80*/  UISETP.NE.AND UP0, UPT, UR5, 0x2, UPT ;  /* 0x000000020500788c */ /* 0x000fd2000bf05270 */
[----:B------:R-:W-:Y:S05]  /*1b90*/  BRA.U UP0, `(.L_x_29) ;  /* 0x0000000100047547 */ /* 0x000fea000b800000 */
[----:B------:R-:W-:Y:S05]  /*1ba0*/  BPT.TRAP 0x1 ;  /* 0x000000040000795c */ /* 0x000fea0000300000 */
.L_x_29:
[----:B------:R-:W-:Y:S04]  /*1bb0*/  BSSY.RECONVERGENT B0, `(.L_x_30) ;  /* 0x0000003000007945 */ /* 0x000fe80003800200 */
[----:B------:R-:W-:Y:S05]  /*1bc0*/  @P2 BRA `(.L_x_31) ;  /* 0x0000000000042947 */ /* 0x000fea0003800000 */
[----:B------:R-:W-:Y:S05]  /*1bd0*/  BPT.TRAP 0x1 ;  /* 0x000000040000795c */ /* 0x000fea0000300000 */
.L_x_31:
[----:B------:R-:W-:Y:S05]  /*1be0*/  BSYNC.RECONVERGENT B0 ;  /* 0x0000000000007941 */ /* 0x000fea0003800200 */
.L_x_30:
[----:B------:R-:W-:Y:S02]  /*1bf0*/  UIADD3 UR5, UPT, UPT, UR4, 0x1, URZ ;  /* 0x0000000104057890 */ /* 0x000fe4000fffe0ff */
[----:B------:R-:W-:Y:S02]  /*1c00*/  UIADD3 UR16, UP1, UPT, UR28, 0x80, URZ ;  /* 0x000000801c107890 */ /* 0x000fe4000ff3e0ff */
[----:B------:R-:W-:Y:S02]  /*1c10*/  UISETP.NE.AND UP0, UPT, UR5, 0xc, UPT ;  /* 0x0000000c0500788c */ /* 0x000fe4000bf05270 */
[----:B------:R-:W-:Y:S02]  /*1c20*/  USHF.L.U32 UR34, UR7, 0x5, URZ ;  /* 0x0000000507227899 */ /* 0x000fe400080006ff */
[----:B------:R-:W-:Y:S02]  /*1c30*/  USEL UR9, URZ, 0x1, UP0 ;  /* 0x00000001ff097887 */ /* 0x000fe40008000000 */
[----:B------:R-:W-:-:S02]  /*1c40*/  USEL UR5, UR5, URZ, UP0 ;  /* 0x000000ff05057287 */ /* 0x000fc40008000000 */
[----:B------:R-:W-:Y:S02]  /*1c50*/  UIADD3 UR14, UP0, UPT, UR28, 0x180, URZ ;  /* 0x000001801c0e7890 */ /* 0x000fe4000ff1e0ff */
[----:B------:R-:W-:Y:S01]  /*1c60*/  ULEA UR8, UR5, UR6, 0x3 ;  /* 0x0000000605087291 */ /* 0x000fe2000f8e18ff */
[----:B------:R-:W-:Y:S01]  /*1c70*/  LOP3.LUT R12, R12, UR9, RZ, 0x3c, !PT ;  /* 0x000000090c0c7c12 */ /* 0x000fe2000f8e3cff */
[----:B------:R-:W-:Y:S02]  /*1c80*/  UIADD3.X UR17, UPT, UPT, URZ, UR29, URZ, UP1, !UPT ;  /* 0x0000001dff117290 */ /* 0x000fe40008ffe4ff */
[----:B------:R-:W-:Y:S01]  /*1c90*/  UIADD3.X UR15, UPT, UPT, URZ, UR29, URZ, UP0, !UPT ;  /* 0x0000001dff0f7290 */ /* 0x000fe200087fe4ff */
[----:B-1----:R-:W-:Y:S01]  /*1ca0*/  SHF.L.U32 R0, R12, 0x1f, RZ ;  /* 0x0000001f0c007819 */ /* 0x002fe200000006ff */
[----:B------:R-:W-:Y:S01]  /*1cb0*/  UMOV UR18, 0x0 ;  /* 0x0000000000127882 */ /* 0x000fe20000000000 */
[----:B------:R-:W-:Y:S01]  /*1cc0*/  UMOV UR19, 0x10000000 ;  /* 0x1000000000137882 */ /* 0x000fe20000000000 */
[----:B------:R-:W-:Y:S01]  /*1cd0*/  UMOV UR12, UR36 ;  /* 0x00000024000c7c82 */ /* 0x000fe20008000000 */
[----:B------:R3:W4:Y:S01]  /*1ce0*/  SYNCS.PHASECHK.TRANS64.TRYWAIT P0, [UR8+0x60], R0 ;  /* 0x00006000ff0075a7 */ /* 0x0007220008001108 */
[----:B------:R-:W-:Y:S01]  /*1cf0*/  USHF.L.U32 UR8, UR4, 0xd, URZ ;  /* 0x0000000d04087899 */ /* 0x000fe200080006ff */
[----:B------:R-:W-:-:S02]  /*1d00*/  UMOV UR9, UR33 ;  /* 0x0000002100097c82 */ /* 0x000fc40008000000 */
[----:B------:R-:W-:Y:S01]  /*1d10*/  UMOV UR4, 0x30000 ;  /* 0x0003000000047882 */ /* 0x000fe20000000000 */
[----:B------:R-:W-:Y:S02]  /*1d20*/  ULEA UR32, UR21, UR8, 0x2 ;  /* 0x0000000815207291 */ /* 0x000fe4000f8e10ff */
[----:B------:R-:W-:Y:S02]  /*1d30*/  UIADD3 UR8, UPT, UPT, UR6, 0x1e800, UR8 ;  /* 0x0001e80006087890 */ /* 0x000fe4000fffe008 */
[----:B------:R-:W-:Y:S01]  /*1d40*/  UIADD3 UR32, UPT, UPT, UR6, 0x6800, UR32 ;  /* 0x0000680006207890 */ /* 0x000fe2000fffe020 */
[----:B------:R-:W-:Y:S01]  /*1d50*/  UMOV UR10, UR34 ;  /* 0x00000022000a7c82 */ /* 0x000fe20008000000 */
[----:B------:R-:W-:Y:S01]  /*1d60*/  UIADD3 UR7, UPT, UPT, UR7, 0x1, URZ ;  /* 0x0000000107077890 */ /* 0x000fe2000fffe0ff */
[----:B------:R-:W-:-:S03]  /*1d70*/  UMOV UR13, UR24 ;  /* 0x00000018000d7c82 */ /* 0x000fc60008000000 */
[----:B------:R-:W-:-:S03]  /*1d80*/  UISETP.NE.AND UP0, UPT, UR7, UR24, UPT ;  /* 0x000000180700728c */ /* 0x000fc6000bf05270 */
[----:B------:R1:W-:Y:S01]  /*1d90*/  UTMALDG.3D.MULTICAST [UR32], [UR16], UR4, desc[UR18] ;  /* 0x00001220100073b4 */ /* 0x0003e20008011804 */
[----:B------:R3:W-:Y:S01]  /*1da0*/  UTMALDG.3D [UR8], [UR14], desc[UR18] ;  /* 0x000012080e0075b4 */ /* 0x0007e20008011000 */
[----:B-1----:R-:W-:-:S04]  /*1db0*/  UMOV UR4, UR5 ;  /* 0x0000000500047c82 */ /* 0x002fc80008000000 */
[----:B---3--:R-:W-:Y:S05]  /*1dc0*/  BRA.U UP0, `(.L_x_32) ;  /* 0xfffffffd004c7547 */ /* 0x008fea000b83ffff */
.L_x_26:
[----:B------:R-:W-:Y:S01]  /*1dd0*/  ULEA UR4, UR5, UR6, 0x3 ;  /* 0x0000000605047291 */ /* 0x000fe2000f8e18ff */
[----:B-1----:R-:W-:Y:S01]  /*1de0*/  SHF.L.U32 R0, R12, 0x1f, RZ ;  /* 0x0000001f0c007819 */ /* 0x002fe200000006ff */
[----:B------:R-:W-:Y:S01]  /*1df0*/  @!P1 SYNCS.ARRIVE.TRANS64.A1T0 RZ, [UR6+0xf8], RZ ;  /* 0x0000f8ffffff99a7 */ /* 0x000fe20008100006 */
[----:B------:R-:W-:-:S06]  /*1e00*/  UISETP.GT.AND UP0, UPT, UR42, UR41, UPT ;  /* 0x000000292a00728c */ /* 0x000fcc000bf04270 */
[----:B--2-4-:R1:W2:Y:S03]  /*1e10*/  SYNCS.PHASECHK.TRANS64.TRYWAIT P0, [UR4+0x60], R0 ;  /* 0x00006000ff0075a7 */ /* 0x0142a60008001104 */
[----:B------:R-:W-:Y:S05]  /*1e20*/  BRA.U !UP0, `(.L_x_33) ;  /* 0x0000000108c07547 */ /* 0x000fea000b800000 */
[----:B------:R-:W-:Y:S01]  /*1e30*/  UIADD3 UR26, UPT, UPT, UR43, UR13, URZ ;  /* 0x0000000d2b1a7290 */ /* 0x000fe2000fffe0ff */
[----:B------:R-:W-:-:S11]  /*1e40*/  UMOV UR4, UR5 ;  /* 0x0000000500047c82 */ /* 0x000fd60008000000 */
.L_x_39:
[----:B------:R-:W-:Y:S01]  /*1e50*/  ULEA UR17, UR4, UR6, 0x3 ;  /* 0x0000000604117291 */ /* 0x000fe2000f8e18ff */
[----:B--2---:R-:W-:Y:S01]  /*1e60*/  @!P3 MOV R2, 0x4000 ;  /* 0x000040000002b802 */ /* 0x004fe20000000f00 */
[----:B--2-4-:R-:W-:Y:S10]  /*1e70*/  @P0 BRA `(.L_x_34) ;  /* 0x00000000000c0947 */ /* 0x014ff40003800000 */
[----:B------:R-:W-:-:S04]  /*1e80*/  SHF.L.U32 R3, R12, 0x1f, RZ ;  /* 0x0000001f0c037819 */ /* 0x000fc800000006ff */
[----:B------:R-:W2:Y:S02]  /*1e90*/  SYNCS.PHASECHK.TRANS64.TRYWAIT P0, [UR17+0x60], R3 ;  /* 0x00006003ff0075a7 */ /* 0x000ea40008001111 */
[----:B--2---:R-:W-:Y:S05]  /*1ea0*/  @!P0 BRA `(.L_x_35) ;  /* 0x0000005800e88947 */ /* 0x004fea0003800000 */
.L_x_34:
[----:B------:R2:W-:Y:S01]  /*1eb0*/  @!P3 SYNCS.ARRIVE.TRANS64 RZ, [UR17], R2 ;  /* 0x00000002ffffb9a7 */ /* 0x0005e20008000011 */
[----:B------:R-:W-:-:S04]  /*1ec0*/  ULOP3.LUT UR5, UR25, 0x2, URZ, 0xfc, !UPT ;  /* 0x0000000219057892 */ /* 0x000fc8000f8efcff */
[----:B------:R-:W-:-:S09]  /*1ed0*/  UISETP.NE.AND UP0, UPT, UR5, 0x2, UPT ;  /* 0x000000020500788c */ /* 0x000fd2000bf05270 */
[----:B------:R-:W-:Y:S05]  /*1ee0*/  BRA.U UP0, `(.L_x_36) ;  /* 0x0000000100047547 */ /* 0x000fea000b800000 */
[----:B------:R-:W-:Y:S05]  /*1ef0*/  BPT.TRAP 0x1 ;  /* 0x000000040000795c */ /* 0x000fea0000300000 */
.L_x_36:
[----:B------:R-:W-:Y:S04]  /*1f00*/  BSSY.RECONVERGENT B0, `(.L_x_37) ;  /* 0x0000003000007945 */ /* 0x000fe80003800200 */
[----:B------:R-:W-:Y:S05]  /*1f10*/  @P2 BRA `(.L_x_38) ;  /* 0x0000000000042947 */ /* 0x000fea0003800000 */
[----:B------:R-:W-:Y:S05]  /*1f20*/  BPT.TRAP 0x1 ;  /* 0x000000040000795c */ /* 0x000fea0000300000 */
.L_x_38:
[----:B------:R-:W-:Y:S05]  /*1f30*/  BSYNC.RECONVERGENT B0 ;  /* 0x0000000000007941 */ /* 0x000fea0003800200 */
.L_x_37:
[----:B------:R-:W-:Y:S02]  /*1f40*/  UIADD3 UR5, UPT, UPT, UR4, 0x1, URZ ;  /* 0x0000000104057890 */ /* 0x000fe4000fffe0ff */
[----:B------:R-:W-:Y:S02]  /*1f50*/  UIADD3 UR14, UP1, UPT, UR28, 0x80, URZ ;  /* 0x000000801c0e7890 */ /* 0x000fe4000ff3e0ff */
[----:B------:R-:W-:Y:S02]  /*1f60*/  UISETP.NE.AND UP0, UPT, UR5, 0xc, UPT ;  /* 0x0000000c0500788c */ /* 0x000fe4000bf05270 */
[----:B------:R-:W-:Y:S02]  /*1f70*/  USHF.L.U32 UR18, UR13, 0x5, URZ ;  /* 0x000000050d127899 */ /* 0x000fe400080006ff */
[----:B------:R-:W-:Y:S02]  /*1f80*/  USEL UR8, URZ, 0x1, UP0 ;  /* 0x00000001ff087887 */ /* 0x000fe40008000000 */
[----:B------:R-:W-:-:S02]  /*1f90*/  USEL UR5, UR5, URZ, UP0 ;  /* 0x000000ff05057287 */ /* 0x000fc40008000000 */
[----:B------:R-:W-:Y:S02]  /*1fa0*/  UIADD3 UR22, UP0, UPT, UR28, 0x180, URZ ;  /* 0x000001801c167890 */ /* 0x000fe4000ff1e0ff */
[----:B------:R-:W-:Y:S01]  /*1fb0*/  LOP3.LUT R12, R12, UR8, RZ, 0x3c, !PT ;  /* 0x000000080c0c7c12 */ /* 0x000fe2000f8e3cff */
[----:B------:R-:W-:Y:S02]  /*1fc0*/  USHF.L.U32 UR8, UR4, 0xd, URZ ;  /* 0x0000000d04087899 */ /* 0x000fe400080006ff */
[----:B------:R-:W-:Y:S01]  /*1fd0*/  ULEA UR7, UR5, UR6, 0x3 ;  /* 0x0000000605077291 */ /* 0x000fe2000f8e18ff */
[----:B-1----:R-:W-:Y:S01]  /*1fe0*/  SHF.L.U32 R0, R12, 0x1f, RZ ;  /* 0x0000001f0c007819 */ /* 0x002fe200000006ff */
[----:B------:R-:W-:Y:S02]  /*1ff0*/  ULEA UR16, UR21, UR8, 0x2 ;  /* 0x0000000815107291 */ /* 0x000fe4000f8e10ff */
[----:B------:R-:W-:Y:S02]  /*2000*/  UIADD3.X UR15, UPT, UPT, URZ, UR29, URZ, UP1, !UPT ;  /* 0x0000001dff0f7290 */ /* 0x000fe40008ffe4ff */
[----:B------:R-:W-:-:S02]  /*2010*/  UIADD3 UR16, UPT, UPT, UR6, 0x6800, UR16 ;  /* 0x0000680006107890 */ /* 0x000fc4000fffe010 */
[----:B------:R-:W-:Y:S01]  /*2020*/  UIADD3 UR8, UPT, UPT, UR6, 0x1e800, UR8 ;  /* 0x0001e80006087890 */ /* 0x000fe2000fffe008 */
[----:B------:R3:W4:Y:S01]  /*2030*/  SYNCS.PHASECHK.TRANS64.TRYWAIT P0, [UR7+0x60], R0 ;  /* 0x00006000ff0075a7 */ /* 0x0007220008001107 */
[----:B------:R-:W-:Y:S01]  /*2040*/  UIADD3.X UR23, UPT, UPT, URZ, UR29, URZ, UP0, !UPT ;  /* 0x0000001dff177290 */ /* 0x000fe200087fe4ff */
[----:B------:R-:W-:Y:S01]  /*2050*/  UMOV UR4, 0x30000 ;  /* 0x0003000000047882 */ /* 0x000fe20000000000 */
[----:B------:R-:W-:Y:S01]  /*2060*/  UMOV UR30, 0x0 ;  /* 0x00000000001e7882 */ /* 0x000fe20000000000 */
[----:B------:R-:W-:Y:S01]  /*2070*/  UMOV UR31, 0x10000000 ;  /* 0x10000000001f7882 */ /* 0x000fe20000000000 */
[----:B------:R-:W-:Y:S01]  /*2080*/  UMOV UR19, UR35 ;  /* 0x0000002300137c82 */ /* 0x000fe20008000000 */
[----:B------:R-:W-:Y:S01]  /*2090*/  UMOV UR20, UR36 ;  /* 0x0000002400147c82 */ /* 0x000fe20008000000 */
[----:B------:R-:W-:Y:S01]  /*20a0*/  UMOV UR12, UR36 ;  /* 0x00000024000c7c82 */ /* 0x000fe20008000000 */
[----:B------:R-:W-:Y:S01]  /*20b0*/  UMOV UR9, UR17 ;  /* 0x0000001100097c82 */ /* 0x000fe20008000000 */
[----:B------:R-:W-:Y:S01]  /*20c0*/  UMOV UR10, UR18 ;  /* 0x00000012000a7c82 */ /* 0x000fe20008000000 */
[----:B------:R1:W-:Y:S01]  /*20d0*/  UTMALDG.3D.MULTICAST [UR16], [UR14], UR4, desc[UR30] ;  /* 0x00001e100e0073b4 */ /* 0x0003e20008011804 */
[----:B------:R-:W-:-:S04]  /*20e0*/  UIADD3 UR13, UPT, UPT, UR13, 0x1, URZ ;  /* 0x000000010d0d7890 */ /* 0x000fc8000fffe0ff */
[----:B------:R-:W-:Y:S01]  /*20f0*/  UISETP.NE.AND UP0, UPT, UR13, UR26, UPT ;  /* 0x0000001a0d00728c */ /* 0x000fe2000bf05270 */
[----:B------:R3:W-:Y:S01]  /*2100*/  UTMALDG.3D [UR8], [UR22], desc[UR30] ;  /* 0x00001e08160075b4 */ /* 0x0007e20008011000 */
[----:B-1----:R-:W-:-:S07]  /*2110*/  UMOV UR4, UR5 ;  /* 0x0000000500047c82 */ /* 0x002fce0008000000 */
[----:B---3--:R-:W-:Y:S05]  /*2120*/  BRA.U UP0, `(.L_x_39) ;  /* 0xfffffffd00487547 */ /* 0x008fea000b83ffff */
.L_x_33:
[C---:B------:R-:W-:Y:S01]  /*2130*/  LEA R3, R11.reuse, UR6, 0x3 ;  /* 0x000000060b037c11 */ /* 0x040fe2000f8e18ff */
[----:B------:R-:W-:Y:S01]  /*2140*/  NOP ;  /* 0x0000000000007918 */ /* 0x000fe20000000000 */
[----:B-1----:R-:W-:Y:S02]  /*2150*/  SHF.L.U32 R0, R10, 0x1f, RZ ;  /* 0x0000001f0a007819 */ /* 0x002fe400000006ff */
[----:B------:R-:W-:Y:S02]  /*2160*/  LEA R4, R11, UR6, 0x4 ;  /* 0x000000060b047c11 */ /* 0x000fe4000f8e20ff */
[----:B--2-4-:R-:W1:Y:S02]  /*2170*/  SYNCS.PHASECHK.TRANS64.TRYWAIT P0, [R3+URZ+0x100], R0 ;  /* 0x00010000030075a7 */ /* 0x014e6400080011ff */
[----:B-1----:R-:W-:Y:S05]  /*2180*/  @!P0 BRA `(.L_x_40) ;  /* 0x0000005800488947 */ /* 0x002fea0003800000 */
.L_x_134:
[----:B------:R-:W2:Y:S01]  /*2190*/  LDS.128 R4, [R4+0x190] ;  /* 0x0001900004047984 */ /* 0x000ea20000000c00 */
[----:B------:R-:W-:Y:S01]  /*21a0*/  UISETP.GE.AND UP0, UPT, UR40, 0x1, UPT ;  /* 0x000000012800788c */ /* 0x000fe2000bf06270 */
[----:B------:R-:W-:Y:S01]  /*21b0*/  @!PT LDS RZ, [RZ] ;  /* 0x00000000fffff984 */ /* 0x000fe20000000800 */
[----:B------:R-:W-:Y:S01]  /*21c0*/  @!PT LDS RZ, [RZ] ;  /* 0x00000000fffff984 */ /* 0x000fe20000000800 */
[----:B------:R-:W-:Y:S01]  /*21d0*/  @!PT LDS RZ, [RZ] ;  /* 0x00000000fffff984 */ /* 0x000fe20000000800 */
[----:B------:R-:W-:Y:S01]  /*21e0*/  @!PT LDS RZ, [RZ] ;  /* 0x00000000fffff984 */ /* 0x000fe20000000800 */
[----:B------:R3:W-:Y:S06]  /*21f0*/  MEMBAR.ALL.CTA ;  /* 0x0000000000007992 */ /* 0x0007ec0000008000 */
[----:B---3--:R-:W3:Y:S01]  /*2200*/  FENCE.VIEW.ASYNC.S ;  /* 0x00000000000073c6 */ /* 0x008ee20000000000 */
[----:B--2---:R-:W-:-:S13]  /*2210*/  LOP3.LUT P0, RZ, R6, 0x1, RZ, 0xc0, !PT ;  /* 0x0000000106ff7812 */ /* 0x004fda000780c0ff */
[----:B---3--:R-:W-:Y:S01]  /*2220*/  VOTEU.ANY UP1, P0 ;  /* 0x0000000000ff7886 */ /* 0x008fe20000020100 */
[----:B------:R-:W-:-:S13]  /*2230*/  PLOP3.LUT P0, PT, PT, PT, UP1, 0x80, 0x8 ;  /* 0x000000000008781c */ /* 0x000fda0003f0f018 */
[----:B-1----:R-:W-:Y:S02]  /*2240*/  @P0 LOP3.LUT R0, R5, 0xffff, RZ, 0xc0, !PT ;  /* 0x0000ffff05000812 */ /* 0x002fe400078ec0ff */
[----:B------:R-:W-:Y:S02]  /*2250*/  @P0 MOV R2, R4 ;  /* 0x0000000400020202 */ /* 0x000fe40000000f00 */
[----:B------:R-:W-:Y:S01]  /*2260*/  @P0 R2UR UR7, R0 ;  /* 0x00000000000702ca */ /* 0x000fe200000e0000 */
[----:B------:R-:W-:Y:S01]  /*2270*/  VIADD R0, R3, 0x110 ;  /* 0x0000011003007836 */ /* 0x000fe20000000000 */
[----:B------:R-:W-:Y:S02]  /*2280*/  @P0 SHF.R.U32.HI R4, RZ, 0x10, R5 ;  /* 0x00000010ff040819 */ /* 0x000fe40000011605 */
[----:B------:R-:W-:Y:S02]  /*2290*/  @P0 R2UR UR8, R2 ;  /* 0x00000000020802ca */ /* 0x000fe400000e0000 */
[----:B------:R-:W-:-:S02]  /*22a0*/  PRMT R0, RZ, 0x654, R0 ;  /* 0x00000654ff007816 */ /* 0x000fc40000000000 */
[----:B------:R-:W-:Y:S02]  /*22b0*/  @P0 R2UR UR4, R4 ;  /* 0x00000000040402ca */ /* 0x000fe400000e0000 */
[----:B------:R1:W-:Y:S03]  /*22c0*/  SYNCS.ARRIVE.TRANS64.RED.A1T0 RZ, [R0+URZ], RZ ;  /* 0x000000ff00ff79a7 */ /* 0x0003e600081004ff */
[----:B------:R-:W-:-:S04]  /*22d0*/  @UP1 UMOV UR27, UR7 ;  /* 0x00000007001b1c82 */ /* 0x000fc80008000000 */
[----:B------:R-:W-:-:S04]  /*22e0*/  @UP1 UMOV UR37, UR8 ;  /* 0x0000000800251c82 */ /* 0x000fc80008000000 */
[----:B------:R-:W-:Y:S01]  /*22f0*/  @UP1 UMOV UR36, UR4 ;  /* 0x0000000400241c82 */ /* 0x000fe20008000000 */
[----:B------:R-:W-:Y:S05]  /*2300*/  BRA.U !UP0, `(.L_x_41) ;  /* 0x0000000108d47547 */ /* 0x000fea000b800000 */
[----:B------:R-:W2:Y:S01]  /*2310*/  LDCU.128 UR12, c[0x0][0xb10] ;  /* 0x00016200ff0c77ac */ /* 0x000ea20008000c00 */
[----:B------:R-:W3:Y:S01]  /*2320*/  LDCU UR26, c[0x0][0xb20] ;  /* 0x00016400ff1a77ac */ /* 0x000ee20008000800 */
[----:B------:R-:W4:Y:S01]  /*2330*/  LDCU UR20, c[0x0][0xb0c] ;  /* 0x00016180ff1477ac */ /* 0x000f220008000800 */
[----:B------:R-:W1:Y:S01]  /*2340*/  LDCU.64 UR10, c[0x0][0xb28] ;  /* 0x00016500ff0a77ac */ /* 0x000e620008000a00 */
[----:B------:R-:W-:Y:S02]  /*2350*/  UISETP.NE.AND UP3, UPT, UR40, 0x1, UPT ;  /* 0x000000012800788c */ /* 0x000fe4000bf65270 */
[----:B--2---:R-:W-:Y:S02]  /*2360*/  UIMAD.WIDE.U32 UR16, UR38, UR15, URZ ;  /* 0x0000000f261072a5 */ /* 0x004fe4000f8e00ff */
[----:B------:R-:W-:Y:S02]  /*2370*/  UIMAD.WIDE.U32 UR8, UR39, UR12, URZ ;  /* 0x0000000c270872a5 */ /* 0x000fe4000f8e00ff */
[----:B------:R-:W-:-:S02]  /*2380*/  UISETP.NE.AND UP0, UPT, UR14, 0x1, UPT ;  /* 0x000000010e00788c */ /* 0x000fc4000bf05270 */
[----:B------:R-:W-:Y:S01]  /*2390*/  UIMAD.WIDE.U32 UR22, UR27, UR15, URZ ;  /* 0x0000000f1b1672a5 */ /* 0x000fe2000f8e00ff */
[----:B------:R-:W-:Y:S02]  /*23a0*/  UMOV UR16, UR17 ;  /* 0x0000001100107c82 */ /* 0x000fe40008000000 */
[----:B------:R-:W-:Y:S01]  /*23b0*/  UMOV UR8, UR9 ;  /* 0x0000000900087c82 */ /* 0x000fe20008000000 */
[----:B---3--:R-:W-:Y:S02]  /*23c0*/  USHF.R.U32.HI UR16, URZ, UR26, UR16 ;  /* 0x0000001aff107299 */ /* 0x008fe40008011610 */
[----:B----4-:R-:W-:Y:S02]  /*23d0*/  UISETP.NE.AND UP2, UPT, UR20, 0x1, UPT ;  /* 0x000000011400788c */ /* 0x010fe4000bf45270 */
[----:B------:R-:W-:Y:S02]  /*23e0*/  USHF.R.U32.HI UR8, URZ, UR13, UR8 ;  /* 0x0000000dff087299 */ /* 0x000fe40008011608 */
[----:B------:R-:W-:-:S02]  /*23f0*/  USEL UR7, UR38, UR16, !UP0 ;  /* 0x0000001026077287 */ /* 0x000fc4000c000000 */
[----:B------:R-:W-:Y:S02]  /*2400*/  USEL UR8, UR39, UR8, !UP2 ;  /* 0x0000000827087287 */ /* 0x000fe4000d000000 */
[----:B-1----:R-:W-:Y:S01]  /*2410*/  UIMAD.WIDE.U32 UR16, UR7, UR10, URZ ;  /* 0x0000000a071072a5 */ /* 0x002fe2000f8e00ff */
[----:B------:R-:W-:Y:S01]  /*2420*/  UMOV UR4, UR23 ;  /* 0x0000001700047c82 */ /* 0x000fe20008000000 */
[----:B------:R-:W-:Y:S02]  /*2430*/  UIMAD.WIDE.U32 UR18, UR37, UR12, URZ ;  /* 0x0000000c251272a5 */ /* 0x000fe4000f8e00ff */
[----:B------:R-:W-:-:S03]  /*2440*/  UIMAD.WIDE.U32 UR22, UR8, UR10, URZ ;  /* 0x0000000a081672a5 */ /* 0x000fc6000f8e00ff */
[----:B------:R-:W-:Y:S01]  /*2450*/  UMOV UR16, UR17 ;  /* 0x0000001100107c82 */ /* 0x000fe20008000000 */
[----:B------:R-:W-:Y:S02]  /*2460*/  USHF.R.U32.HI UR4, URZ, UR26, UR4 ;  /* 0x0000001aff047299 */ /* 0x000fe40008011604 */
[----:B------:R-:W-:Y:S01]  /*2470*/  @UP3 USHF.R.U32.HI UR7, URZ, UR11, UR16 ;  /* 0x0000000bff073299 */ /* 0x000fe20008011610 */
[----:B------:R-:W-:Y:S01]  /*2480*/  UMOV UR18, UR19 ;  /* 0x0000001300127c82 */ /* 0x000fe20008000000 */
[----:B------:R-:W-:Y:S01]  /*2490*/  UMOV UR22, UR23 ;  /* 0x0000001700167c82 */ /* 0x000fe20008000000 */
[----:B------:R-:W-:Y:S02]  /*24a0*/  USHF.R.U32.HI UR13, URZ, UR13, UR18 ;  /* 0x0000000dff0d7299 */ /* 0x000fe40008011612 */
[----:B------:R-:W-:Y:S02]  /*24b0*/  USEL UR4, UR27, UR4, !UP0 ;  /* 0x000000041b047287 */ /* 0x000fe4000c000000 */
[----:B------:R-:W-:-:S02]  /*24c0*/  @UP3 USHF.R.U32.HI UR8, URZ, UR11, UR22 ;  /* 0x0000000bff083299 */ /* 0x000fc40008011616 */
[----:B------:R-:W-:Y:S02]  /*24d0*/  UIMAD UR9, UR40, UR7, URZ ;  /* 0x00000007280972a4 */ /* 0x000fe4000f8e02ff */
[----:B------:R-:W-:Y:S02]  /*24e0*/  USEL UR7, UR37, UR13, !UP2 ;  /* 0x0000000d25077287 */ /* 0x000fe4000d000000 */
[----:B------:R-:W-:Y:S02]  /*24f0*/  UIMAD UR12, UR40, UR8, URZ ;  /* 0x00000008280c72a4 */ /* 0x000fe4000f8e02ff */
[----:B------:R-:W-:Y:S02]  /*2500*/  UISETP.GE.AND UP0, UPT, UR4, UR9, UPT ;  /* 0x000000090400728c */ /* 0x000fe4000bf06270 */
[----:B------:R-:W-:Y:S02]  /*2510*/  UIMAD.WIDE.U32 UR16, UR4, UR10, URZ ;  /* 0x0000000a041072a5 */ /* 0x000fe4000f8e00ff */
[----:B------:R-:W-:-:S02]  /*2520*/  UISETP.GE.OR UP0, UPT, UR7, UR12, UP0 ;  /* 0x0000000c0700728c */ /* 0x000fc40008706670 */
        /* <DEDUP_REMOVED lines=19> */
.L_x_41:
[----:B------:R-:W2:Y:S02]  /*2660*/  LDCU UR4, c[0x0][0xb30] ;  /* 0x00016600ff0477ac */ /* 0x000ea40008000800 */
[----:B--2---:R-:W-:-:S09]  /*2670*/  UISETP.NE.AND UP0, UPT, UR4, 0x1, UPT ;  /* 0x000000010400788c */ /* 0x004fd2000bf05270 */
[----:B------:R-:W-:Y:S05]  /*2680*/  BRA.U UP0, `(.L_x_42) ;  /* 0x0000000100447547 */ /* 0x000fea000b800000 */
[----:B------:R-:W2:Y:S01]  /*2690*/  LDCU.128 UR12, c[0x0][0xb10] ;  /* 0x00016200ff0c77ac */ /* 0x000ea20008000c00 */
[----:B------:R-:W3:Y:S01]  /*26a0*/  LDCU UR16, c[0x0][0xb0c] ;  /* 0x00016180ff1077ac */ /* 0x000ee20008000800 */
[----:B------:R-:W4:Y:S01]  /*26b0*/  LDCU UR17, c[0x0][0xb20] ;  /* 0x00016400ff1177ac */ /* 0x000f220008000800 */
[----:B--2---:R-:W-:Y:S02]  /*26c0*/  UIMAD.WIDE.U32 UR10, UR37, UR12, URZ ;  /* 0x0000000c250a72a5 */ /* 0x004fe4000f8e00ff */
[----:B------:R-:W-:Y:S02]  /*26d0*/  UIMAD.WIDE.U32 UR8, UR27, UR15, URZ ;  /* 0x0000000f1b0872a5 */ /* 0x000fe4000f8e00ff */
[----:B---3--:R-:W-:Y:S02]  /*26e0*/  UISETP.NE.AND UP2, UPT, UR16, 0x1, UPT ;  /* 0x000000011000788c */ /* 0x008fe4000bf45270 */
[----:B------:R-:W-:Y:S01]  /*26f0*/  UISETP.NE.AND UP0, UPT, UR14, 0x1, UPT ;  /* 0x000000010e00788c */ /* 0x000fe2000bf05270 */
[----:B------:R-:W-:-:S02]  /*2700*/  UMOV UR7, UR11 ;  /* 0x0000000b00077c82 */ /* 0x000fc40008000000 */
[----:B------:R-:W-:Y:S01]  /*2710*/  UMOV UR4, UR9 ;  /* 0x0000000900047c82 */ /* 0x000fe20008000000 */
[----:B------:R-:W-:Y:S02]  /*2720*/  USHF.R.U32.HI UR7, URZ, UR13, UR7 ;  /* 0x0000000dff077299 */ /* 0x000fe40008011607 */
[----:B----4-:R-:W-:Y:S02]  /*2730*/  USHF.R.U32.HI UR4, URZ, UR17, UR4 ;  /* 0x00000011ff047299 */ /* 0x010fe40008011604 */
[----:B------:R-:W-:Y:S02]  /*2740*/  USEL UR7, UR37, UR7, !UP2 ;  /* 0x0000000725077287 */ /* 0x000fe4000d000000 */
[----:B------:R-:W-:-:S04]  /*2750*/  USEL UR4, UR27, UR4, !UP0 ;  /* 0x000000041b047287 */ /* 0x000fc8000c000000 */
[----:B------:R-:W-:Y:S02]  /*2760*/  UIADD3 UR8, UPT, UPT, UR7, -UR4, URZ ;  /* 0x8000000407087290 */ /* 0x000fe4000fffe0ff */
[----:B------:R-:W-:Y:S02]  /*2770*/  UIADD3 UR4, UPT, UPT, -UR7, UR4, URZ ;  /* 0x0000000407047290 */ /* 0x000fe4000fffe1ff */
[----:B------:R-:W-:Y:S02]  /*2780*/  UIMAD UR27, UR8, UR14, UR27 ;  /* 0x0000000e081b72a4 */ /* 0x000fe4000f8e021b */
[----:B------:R-:W-:-:S12]  /*2790*/  UIMAD UR37, UR4, UR16, UR37 ;  /* 0x00000010042572a4 */ /* 0x000fd8000f8e0225 */
.L_x_42:
[----:B------:R-:W-:Y:S01]  /*27a0*/  VIADD R11, R11, 0x1 ;  /* 0x000000010b0b7836 */ /* 0x000fe20000000000 */
[----:B------:R-:W-:Y:S02]  /*27b0*/  R2UR UR7, R55 ;  /* 0x00000000370772ca */ /* 0x000fe400000e0000 */
[----:B------:R-:W-:Y:S02]  /*27c0*/  R2UR UR4, R54 ;  /* 0x00000000360472ca */ /* 0x000fe400000e0000 */
[C---:B------:R-:W-:Y:S02]  /*27d0*/  ISETP.NE.AND P0, PT, R11.reuse, 0x2, PT ;  /* 0x000000020b00780c */ /* 0x040fe40003f05270 */
[----:B------:R-:W-:Y:S02]  /*27e0*/  PLOP3.LUT P1, PT, PT, PT, PT, 0x80, 0x8 ;  /* 0x000000000008781c */ /* 0x000fe40003f2f070 */
[----:B-1----:R-:W-:Y:S02]  /*27f0*/  SEL R0, RZ, 0x1, P0 ;  /* 0x00000001ff007807 */ /* 0x002fe40000000000 */
[----:B------:R-:W-:-:S02]  /*2800*/  SEL R11, R11, RZ, P0 ;  /* 0x000000ff0b0b7207 */ /* 0x000fc40000000000 */
[----:B------:R-:W-:Y:S01]  /*2810*/  LOP3.LUT R10, R10, R0, RZ, 0x3c, !PT ;  /* 0x000000000a0a7212 */ /* 0x000fe200078e3cff */
[----:B------:R-:W-:Y:S02]  /*2820*/  UIADD3 UR26, UPT, UPT, UR37, UR7, URZ ;  /* 0x00000007251a7290 */ /* 0x000fe4000fffe0ff */
[----:B------:R-:W-:Y:S01]  /*2830*/  UIADD3 UR30, UPT, UPT, UR27, UR4, URZ ;  /* 0x000000041b1e7290 */ /* 0x000fe2000fffe0ff */
[----:B------:R-:W-:Y:S11]  /*2840*/  BRA.U UP1, `(.L_x_43) ;  /* 0xfffffff1013c7547 */ /* 0x000ff6000b83ffff */
[----:B------:R-:W-:Y:S01]  /*2850*/  UIADD3 UR7, UPT, UPT, UR6, 0x60, URZ ;  /* 0x0000006006077890 */ /* 0x000fe2000fffe0ff */
[----:B------:R-:W-:-:S03]  /*2860*/  SHF.L.U32 R2, R12, 0x1f, RZ ;  /* 0x0000001f0c027819 */ /* 0x000fc600000006ff */
[----:B------:R-:W-:-:S09]  /*2870*/  ULEA UR4, UR5, UR7, 0x3 ;  /* 0x0000000705047291 */ /* 0x000fd2000f8e18ff */
[----:B------:R-:W1:Y:S02]  /*2880*/  SYNCS.PHASECHK.TRANS64.TRYWAIT P0, [UR4], R2 ;  /* 0x00000002ff0075a7 */ /* 0x000e640008001104 */
[----:B-1----:R-:W-:Y:S05]  /*2890*/  @!P0 BRA `(.L_x_44) ;  /* 0x0000005000988947 */ /* 0x002fea0003800000 */
.L_x_136:
[----:B------:R-:W-:-:S04]  /*28a0*/  UIADD3 UR4, UPT, UPT, UR5, 0x1, URZ ;  /* 0x0000000105047890 */ /* 0x000fc8000fffe0ff */
[----:B------:R-:W-:-:S04]  /*28b0*/  UISETP.NE.AND UP0, UPT, UR4, 0xc, UPT ;  /* 0x0000000c0400788c */ /* 0x000fc8000bf05270 */
[----:B------:R-:W-:Y:S02]  /*28c0*/  USEL UR6, URZ, 0x1, UP0 ;  /* 0x00000001ff067887 */ /* 0x000fe40008000000 */
[----:B------:R-:W-:-:S04]  /*28d0*/  USEL UR4, UR4, URZ, UP0 ;  /* 0x000000ff04047287 */ /* 0x000fc80008000000 */
[----:B------:R-:W-:Y:S01]  /*28e0*/  ULEA UR5, UR4, UR7, 0x3 ;  /* 0x0000000704057291 */ /* 0x000fe2000f8e18ff */
[----:B-1----:R-:W-:-:S04]  /*28f0*/  LOP3.LUT R2, R12, UR6, RZ, 0x3c, !PT ;  /* 0x000000060c027c12 */ /* 0x002fc8000f8e3cff */
[----:B------:R-:W-:-:S04]  /*2900*/  SHF.L.U32 R3, R2, 0x1f, RZ ;  /* 0x0000001f02037819 */ /* 0x000fc800000006ff */
[----:B------:R-:W1:Y:S02]  /*2910*/  SYNCS.PHASECHK.TRANS64.TRYWAIT P0, [UR5], R3 ;  /* 0x00000003ff0075a7 */ /* 0x000e640008001105 */
[----:B-1----:R-:W-:Y:S05]  /*2920*/  @!P0 BRA `(.L_x_45) ;  /* 0x00000050008c8947 */ /* 0x002fea0003800000 */
.L_x_138:
[----:B------:R-:W-:-:S04]  /*2930*/  UIADD3 UR4, UPT, UPT, UR4, 0x1, URZ ;  /* 0x0000000104047890 */ /* 0x000fc8000fffe0ff */
[----:B------:R-:W-:-:S04]  /*2940*/  UISETP.NE.AND UP0, UPT, UR4, 0xc, UPT ;  /* 0x0000000c0400788c */ /* 0x000fc8000bf05270 */
[----:B------:R-:W-:Y:S02]  /*2950*/  USEL UR6, URZ, 0x1, UP0 ;  /* 0x00000001ff067887 */ /* 0x000fe40008000000 */
[----:B------:R-:W-:-:S04]  /*2960*/  USEL UR4, UR4, URZ, UP0 ;  /* 0x000000ff04047287 */ /* 0x000fc80008000000 */
[----:B------:R-:W-:Y:S01]  /*2970*/  ULEA UR5, UR4, UR7, 0x3 ;  /* 0x0000000704057291 */ /* 0x000fe2000f8e18ff */
[----:B------:R-:W-:-:S04]  /*2980*/  LOP3.LUT R2, R2, UR6, RZ, 0x3c, !PT ;  /* 0x0000000602027c12 */ /* 0x000fc8000f8e3cff */
[----:B-1----:R-:W-:-:S04]  /*2990*/  SHF.L.U32 R3, R2, 0x1f, RZ ;  /* 0x0000001f02037819 */ /* 0x002fc800000006ff */
[----:B------:R-:W1:Y:S02]  /*29a0*/  SYNCS.PHASECHK.TRANS64.TRYWAIT P0, [UR5], R3 ;  /* 0x00000003ff0075a7 */ /* 0x000e640008001105 */
[----:B-1----:R-:W-:Y:S05]  /*29b0*/  @!P0 BRA `(.L_x_46) ;  /* 0x0000005000808947 */ /* 0x002fea0003800000 */
.L_x_140:
        /* <DEDUP_REMOVED lines=9> */
.L_x_142:
        /* <DEDUP_REMOVED lines=9> */
.L_x_144:
        /* <DEDUP_REMOVED lines=9> */
.L_x_146:
        /* <DEDUP_REMOVED lines=9> */
.L_x_148:
        /* <DEDUP_REMOVED lines=9> */
.L_x_150:
        /* <DEDUP_REMOVED lines=9> */
.L_x_152:
        /* <DEDUP_REMOVED lines=9> */
.L_x_154:
        /* <DEDUP_REMOVED lines=9> */
.L_x_156:
[----:B------:R-:W-:-:S04]  /*2e40*/  UIADD3 UR4, UPT, UPT, UR4, 0x1, URZ ;  /* 0x0000000104047890 */ /* 0x000fc8000fffe0ff */
[----:B------:R-:W-:-:S04]  /*2e50*/  UISETP.NE.AND UP0, UPT, UR4, 0xc, UPT ;  /* 0x0000000c0400788c */ /* 0x000fc8000bf05270 */
[----:B------:R-:W-:Y:S02]  /*2e60*/  USEL UR5, URZ, 0x1, UP0 ;  /* 0x00000001ff057887 */ /* 0x000fe40008000000 */
[----:B------:R-:W-:-:S04]  /*2e70*/  USEL UR4, UR4, URZ, UP0 ;  /* 0x000000ff04047287 */ /* 0x000fc80008000000 */
[----:B------:R-:W-:Y:S01]  /*2e80*/  ULEA UR4, UR4, UR7, 0x3 ;  /* 0x0000000704047291 */ /* 0x000fe2000f8e18ff */
[----:B------:R-:W-:-:S04]  /*2e90*/  LOP3.LUT R2, R2, UR5, RZ, 0x3c, !PT ;  /* 0x0000000502027c12 */ /* 0x000fc8000f8e3cff */
[----:B------:R-:W-:Y:S01]  /*2ea0*/  SHF.L.U32 R2, R2, 0x1f, RZ ;  /* 0x0000001f02027819 */ /* 0x000fe200000006ff */
[----:B-1----:R-:W-:-:S07]  /*2eb0*/  IMAD.U32 R0, RZ, RZ, UR4 ;  /* 0x00000004ff007e24 */ /* 0x002fce000f8e00ff */
.L_x_55:
[----:B-1----:R1:W2:Y:S02]  /*2ec0*/  SYNCS.PHASECHK.TRANS64.TRYWAIT P0, [R0+URZ], R2 ;  /* 0x00000002000075a7 */ /* 0x0022a400080011ff */
[----:B--2---:R-:W-:Y:S05]  /*2ed0*/  @!P0 NANOSLEEP.SYNCS 0x989680 ;  /* 0x009896800000895d */ /* 0x004fea0003900000 */
[----:B------:R-:W2:Y:S02]  /*2ee0*/  @!P0 SYNCS.PHASECHK.TRANS64 P0, [R0+URZ], R2 ;  /* 0x00000002000085a7 */ /* 0x000ea400080010ff */
[----:B--2---:R-:W-:Y:S05]  /*2ef0*/  @P0 EXIT ;  /* 0x000000000000094d */ /* 0x004fea0003800000 */
[----:B------:R-:W-:Y:S05]  /*2f00*/  BRA `(.L_x_55) ;  /* 0xfffffffc00ec7947 */ /* 0x000fea000383ffff */
.L_x_23:
[----:B------:R-:W-:-:S04]  /*2f10*/  UISETP.NE.AND UP0, UPT, UR54, URZ, UPT ;  /* 0x000000ff3600728c */ /* 0x000fc8000bf05270 */
[----:B------:R-:W-:-:S09]  /*2f20*/  UISETP.NE.OR UP0, UPT, UR22, 0x1, UP0 ;  /* 0x000000011600788c */ /* 0x000fd20008705670 */
[----:B------:R-:W-:Y:S05]  /*2f30*/  BRA.U UP0, `(.L_x_56) ;  /* 0x0000000500487547 */ /* 0x000fea000b800000 */
[----:B------:R-:W-:Y:S01]  /*2f40*/  ISETP.GE.U32.AND P2, PT, R0, 0x2, PT ;  /* 0x000000020000780c */ /* 0x000fe20003f46070 */
[----:B------:R-:W-:Y:S01]  /*2f50*/  IMAD.MOV.U32 R12, RZ, RZ, 0x1 ;  /* 0x00000001ff0c7424 */ /* 0x000fe200078e00ff */
[----:B------:R-:W-:Y:S02]  /*2f60*/  CS2R R10, SRZ ;  /* 0x00000000000a7805 */ /* 0x000fe4000001ff00 */
[----:B------:R-:W-:Y:S01]  /*2f70*/  CS2R R8, SRZ ;  /* 0x0000000000087805 */ /* 0x000fe2000001ff00 */
[----:B------:R-:W-:Y:S01]  /*2f80*/  UMOV UR6, 0x400 ;  /* 0x0000040000067882 */ /* 0x000fe20000000000 */
[----:B------:R-:W-:Y:S01]  /*2f90*/  UMOV UR5, URZ ;  /* 0x000000ff00057c82 */ /* 0x000fe20008000000 */
[----:B------:R-:W-:-:S12]  /*2fa0*/  ULEA UR6, UR54, UR6, 0x18 ;  /* 0x0000000636067291 */ /* 0x000fd8000f8ec0ff */
.L_x_60:
[----:B------:R-:W-:Y:S02]  /*2fb0*/  LEA R2, R8, UR6, 0x3 ;  /* 0x0000000608027c11 */ /* 0x000fe4000f8e18ff */
[----:B------:R-:W-:-:S03]  /*2fc0*/  SHF.L.U32 R4, R9, 0x1f, RZ ;  /* 0x0000001f09047819 */ /* 0x000fc600000006ff */
[----:B------:R-:W-:Y:S01]  /*2fd0*/  VIADD R5, R2, 0x170 ;  /* 0x0000017002057836 */ /* 0x000fe20000000000 */
[----:B------:R-:W1:Y:S02]  /*2fe0*/  SYNCS.PHASECHK.TRANS64.TRYWAIT P0, [R2+URZ+0x160], R4 ;  /* 0x00016004020075a7 */ /* 0x000e6400080011ff */
[----:B-1----:R-:W-:Y:S05]  /*2ff0*/  @!P0 BRA `(.L_x_57) ;  /* 0x0000004c00c88947 */ /* 0x002fea0003800000 */
.L_x_157:
[----:B------:R-:W-:Y:S01]  /*3000*/  ULEA UR4, UR5, UR6, 0x3 ;  /* 0x0000000605047291 */ /* 0x000fe2000f8e18ff */
[----:B-1----:R-:W-:Y:S01]  /*3010*/  PRMT R2, RZ, 0x654, R5 ;  /* 0x00000654ff027816 */ /* 0x002fe20000000005 */
[----:B------:R-:W-:Y:S01]  /*3020*/  @!P2 IMAD.MOV.U32 R4, RZ, RZ, 0x10 ;  /* 0x00000010ff04a424 */ /* 0x000fe200078e00ff */
[----:B------:R-:W-:Y:S01]  /*3030*/  SHF.L.U32 R5, R12, 0x1f, RZ ;  /* 0x0000001f0c057819 */ /* 0x000fe200000006ff */
[----:B------:R-:W-:Y:S01]  /*3040*/  UIADD3 UR7, UPT, UPT, UR4, 0x100, URZ ;  /* 0x0000010004077890 */ /* 0x000fe2000fffe0ff */
[----:B------:R1:W-:Y:S05]  /*3050*/  SYNCS.ARRIVE.TRANS64.RED.A1T0 RZ, [R2+URZ], RZ ;  /* 0x000000ff02ff79a7 */ /* 0x0003ea00081004ff */
[----:B------:R-:W-:Y:S01]  /*3060*/  IMAD.U32 R6, RZ, RZ, UR7 ;  /* 0x00000007ff067e24 */ /* 0x000fe2000f8e00ff */
[----:B------:R-:W2:Y:S04]  /*3070*/  SYNCS.PHASECHK.TRANS64.TRYWAIT P0, [UR4+0x110], R5 ;  /* 0x00011005ff0075a7 */ /* 0x000ea80008001104 */
[----:B------:R-:W-:Y:S01]  /*3080*/  PRMT R6, R0, 0x654, R6 ;  /* 0x0000065400067816 */ /* 0x000fe20000000006 */
[----:B-12---:R-:W-:Y:S06]  /*3090*/  @!P0 BRA `(.L_x_58) ;  /* 0x0000004c00b48947 */ /* 0x006fec0003800000 */
.L_x_159:
[----:B------:R-:W-:Y:S01]  /*30a0*/  ULEA UR8, UR5, UR6, 0x4 ;  /* 0x0000000605087291 */ /* 0x000fe2000f8e20ff */
[----:B------:R-:W-:Y:S01]  /*30b0*/  SEL R3, R6, R3, !P2 ;  /* 0x0000000306037207 */ /* 0x000fe20005000000 */
[----:B------:R-:W-:Y:S01]  /*30c0*/  UIADD3 UR9, UPT, UPT, UR4, 0x100, URZ ;  /* 0x0000010004097890 */ /* 0x000fe2000fffe0ff */
[----:B-1----:R-:W-:Y:S01]  /*30d0*/  LEA R2, R11, UR6, 0x3 ;  /* 0x000000060b027c11 */ /* 0x002fe2000f8e18ff */
[----:B------:R-:W-:Y:S01]  /*30e0*/  UIADD3 UR8, UPT, UPT, UR8, 0x190, URZ ;  /* 0x0000019008087890 */ /* 0x000fe2000fffe0ff */
[----:B------:R1:W-:Y:S01]  /*30f0*/  @!P2 SYNCS.ARRIVE.TRANS64.RED RZ, [R3+URZ], R4 ;  /* 0x0000000403ffa9a7 */ /* 0x0003e200080004ff */
[----:B------:R-:W-:Y:S01]  /*3100*/  UIADD3 UR4, UPT, UPT, UR5, 0x1, URZ ;  /* 0x0000000105047890 */ /* 0x000fe2000fffe0ff */
[----:B------:R-:W-:-:S03]  /*3110*/  VIADD R8, R8, 0x1 ;  /* 0x0000000108087836 */ /* 0x000fc60000000000 */
[----:B------:R-:W-:Y:S02]  /*3120*/  UISETP.NE.AND UP0, UPT, UR4, 0x2, UPT ;  /* 0x000000020400788c */ /* 0x000fe4000bf05270 */
[----:B------:R-:W-:Y:S01]  /*3130*/  ISETP.NE.AND P0, PT, R8, 0x2, PT ;  /* 0x000000020800780c */ /* 0x000fe20003f05270 */
[----:B------:R-:W-:Y:S06]  /*3140*/  UGETNEXTWORKID.BROADCAST [UR8], [UR9] ;  /* 0x00000000080073ca */ /* 0x000fec0008000100 */
[----:B------:R-:W-:Y:S02]  /*3150*/  USEL UR7, URZ, 0x1, UP0 ;  /* 0x00000001ff077887 */ /* 0x000fe40008000000 */
[----:B------:R-:W-:-:S04]  /*3160*/  USEL UR5, UR4, URZ, UP0 ;  /* 0x000000ff04057287 */ /* 0x000fc80008000000 */
[----:B------:R-:W-:Y:S02]  /*3170*/  LOP3.LUT R12, R12, UR7, RZ, 0x3c, !PT ;  /* 0x000000070c0c7c12 */ /* 0x000fe4000f8e3cff */
[----:B-1----:R-:W-:-:S04]  /*3180*/  SHF.L.U32 R4, R10, 0x1f, RZ ;  /* 0x0000001f0a047819 */ /* 0x002fc800000006ff */
[----:B------:R-:W1:Y:S02]  /*3190*/  SYNCS.PHASECHK.TRANS64.TRYWAIT P1, [R2+URZ+0x100], R4 ;  /* 0x00010004020075a7 */ /* 0x000e6400080211ff */
[----:B-1----:R-:W-:Y:S05]  /*31a0*/  @!P1 BRA `(.L_x_59) ;  /* 0x0000004c00889947 */ /* 0x002fea0003800000 */
.L_x_160:
[C---:B-1----:R-:W-:Y:S01]  /*31b0*/  LEA R4, R11.reuse, UR6, 0x4 ;  /* 0x000000060b047c11 */ /* 0x042fe2000f8e20ff */
[----:B------:R-:W-:Y:S01]  /*31c0*/  VIADD R2, R2, 0x110 ;  /* 0x0000011002027836 */ /* 0x000fe20000000000 */
[----:B------:R-:W-:Y:S01]  /*31d0*/  SEL R8, R8, RZ, P0 ;  /* 0x000000ff08087207 */ /* 0x000fe20000000000 */
[----:B------:R-:W-:-:S03]  /*31e0*/  VIADD R11, R11, 0x1 ;  /* 0x000000010b0b7836 */ /* 0x000fc60000000000 */
[----:B------:R-:W1:Y:S01]  /*31f0*/  LDS.128 R4, [R4+0x190] ;  /* 0x0001900004047984 */ /* 0x000e620000000c00 */
[----:B------:R-:W-:Y:S02]  /*3200*/  PRMT R2, RZ, 0x654, R2 ;  /* 0x00000654ff027816 */ /* 0x000fe40000000002 */
[C---:B------:R-:W-:Y:S01]  /*3210*/  ISETP.NE.AND P1, PT, R11.reuse, 0x2, PT ;  /* 0x000000020b00780c */ /* 0x040fe20003f25270 */
[----:B------:R-:W-:Y:S01]  /*3220*/  @!PT LDS RZ, [RZ] ;  /* 0x00000000fffff984 */ /* 0x000fe20000000800 */
[----:B------:R-:W-:Y:S01]  /*3230*/  @!PT LDS RZ, [RZ] ;  /* 0x00000000fffff984 */ /* 0x000fe20000000800 */
[----:B------:R-:W-:Y:S01]  /*3240*/  @!PT LDS RZ, [RZ] ;  /* 0x00000000fffff984 */ /* 0x000fe20000000800 */
[----:B------:R-:W-:Y:S01]  /*3250*/  @!PT LDS RZ, [RZ] ;  /* 0x00000000fffff984 */ /* 0x000fe20000000800 */
[----:B------:R2:W-:Y:S06]  /*3260*/  MEMBAR.ALL.CTA ;  /* 0x0000000000007992 */ /* 0x0005ec0000008000 */
[----:B--2---:R-:W2:Y:S01]  /*3270*/  FENCE.VIEW.ASYNC.S ;  /* 0x00000000000073c6 */ /* 0x004ea20000000000 */
[----:B------:R-:W-:Y:S01]  /*3280*/  SEL R11, R11, RZ, P1 ;  /* 0x000000ff0b0b7207 */ /* 0x000fe20000800000 */
[----:B--2---:R2:W-:Y:S01]  /*3290*/  SYNCS.ARRIVE.TRANS64.RED.A1T0 RZ, [R2+URZ], RZ ;  /* 0x000000ff02ff79a7 */ /* 0x0045e200081004ff */
[----:B-1----:R-:W-:-:S02]  /*32a0*/  LOP3.LUT P3, RZ, R6, 0x1, RZ, 0xc0, !PT ;  /* 0x0000000106ff7812 */ /* 0x002fc4000786c0ff */
[----:B------:R-:W-:-:S04]  /*32b0*/  SEL R4, RZ, 0x1, P1 ;  /* 0x00000001ff047807 */ /* 0x000fc80000800000 */
[----:B------:R-:W-:Y:S02]  /*32c0*/  LOP3.LUT R10, R10, R4, RZ, 0x3c, !PT ;  /* 0x000000040a0a7212 */ /* 0x000fe400078e3cff */
[----:B--2---:R-:W-:-:S04]  /*32d0*/  SEL R2, RZ, 0x1, P0 ;  /* 0x00000001ff027807 */ /* 0x004fc80000000000 */
[----:B------:R-:W-:Y:S01]  /*32e0*/  LOP3.LUT R9, R9, R2, RZ, 0x3c, !PT ;  /* 0x0000000209097212 */ /* 0x000fe200078e3cff */
[----:B------:R-:W-:Y:S06]  /*32f0*/  @P3 BRA `(.L_x_60) ;  /* 0xfffffffc002c3947 */ /* 0x000fec000383ffff */
[----:B------:R-:W-:Y:S01]  /*3300*/  ULEA UR4, UR5, UR6, 0x3 ;  /* 0x0000000605047291 */ /* 0x000fe2000f8e18ff */
[----:B------:R-:W-:-:S08]  /*3310*/  SHF.L.U32 R2, R12, 0x1f, RZ ;  /* 0x0000001f0c027819 */ /* 0x000fd000000006ff */
[----:B------:R-:W1:Y:S02]  /*3320*/  SYNCS.PHASECHK.TRANS64 P0, [UR4+0x110], R2 ;  /* 0x00011002ff0075a7 */ /* 0x000e640008001004 */
[----:B-1----:R-:W-:Y:S05]  /*3330*/  @P0 BRA `(.L_x_61) ;  /* 0x0000000000080947 */ /* 0x002fea0003800000 */
[----:B------:R-:W1:Y:S02]  /*3340*/  SYNCS.PHASECHK.TRANS64.TRYWAIT P0, [UR4+0x110], R2 ;  /* 0x00011002ff0075a7 */ /* 0x000e640008001104 */
[----:B-1----:R-:W-:Y:S05]  /*3350*/  @!P0 BRA `(.L_x_62) ;  /* 0x0000004c00308947 */ /* 0x002fea0003800000 */
.L_x_61:
[----:B------:R-:W-:-:S04]  /*3360*/  UIADD3 UR7, UPT, UPT, UR5, 0x1, URZ ;  /* 0x0000000105077890 */ /* 0x000fc8000fffe0ff */
[----:B------:R-:W-:-:S04]  /*3370*/  UISETP.NE.AND UP0, UPT, UR7, 0x2, UPT ;  /* 0x000000020700788c */ /* 0x000fc8000bf05270 */
[----:B------:R-:W-:Y:S02]  /*3380*/  USEL UR8, URZ, 0x1, UP0 ;  /* 0x00000001ff087887 */ /* 0x000fe40008000000 */
[----:B------:R-:W-:-:S04]  /*3390*/  USEL UR7, UR7, URZ, UP0 ;  /* 0x000000ff07077287 */ /* 0x000fc80008000000 */
[----:B------:R-:W-:Y:S01]  /*33a0*/  ULEA UR7, UR7, UR6, 0x3 ;  /* 0x0000000607077291 */ /* 0x000fe2000f8e18ff */
[----:B-1----:R-:W-:-:S04]  /*33b0*/  LOP3.LUT R2, R12, UR8, RZ, 0x3c, !PT ;  /* 0x000000080c027c12 */ /* 0x002fc8000f8e3cff */
[----:B------:R-:W-:-:S04]  /*33c0*/  SHF.L.U32 R0, R2, 0x1f, RZ ;  /* 0x0000001f02007819 */ /* 0x000fc800000006ff */
[----:B------:R-:W1:Y:S02]  /*33d0*/  SYNCS.PHASECHK.TRANS64 P0, [UR7+0x110], R0 ;  /* 0x00011000ff0075a7 */ /* 0x000e640008001007 */
[----:B-1----:R-:W-:Y:S05]  /*33e0*/  @P0 EXIT ;  /* 0x000000000000094d */ /* 0x002fea0003800000 */
[----:B------:R-:W-:Y:S02]  /*33f0*/  SHF.L.U32 R2, R2, 0x1f, RZ ;  /* 0x0000001f02027819 */ /* 0x000fe400000006ff */
[----:B------:R-:W-:-:S07]  /*3400*/  MOV R0, UR7 ;  /* 0x0000000700007c02 */ /* 0x000fce0008000f00 */
.L_x_63:
[----:B-1----:R1:W2:Y:S02]  /*3410*/  SYNCS.PHASECHK.TRANS64.TRYWAIT P0, [R0+URZ+0x110], R2 ;  /* 0x00011002000075a7 */ /* 0x0022a400080011ff */
[----:B--2---:R-:W-:Y:S05]  /*3420*/  @!P0 NANOSLEEP.SYNCS 0x989680 ;  /* 0x009896800000895d */ /* 0x004fea0003900000 */
[----:B------:R-:W2:Y:S02]  /*3430*/  @!P0 SYNCS.PHASECHK.TRANS64 P0, [R0+URZ+0x110], R2 ;  /* 0x00011002000085a7 */ /* 0x000ea400080010ff */
[----:B--2---:R-:W-:Y:S05]  /*3440*/  @P0 EXIT ;  /* 0x000000000000094d */ /* 0x004fea0003800000 */
[----:B------:R-:W-:Y:S05]  /*3450*/  BRA `(.L_x_63) ;  /* 0xfffffffc00ec7947 */ /* 0x000fea000383ffff */
.L_x_56:
[----:B------:R-:W-:Y:S05]  /*3460*/  BRA.U UP4, `(.L_x_64) ;  /* 0x0000000d04d47547 */ /* 0x000fea000b800000 */
[----:B------:R-:W-:Y:S01]  /*3470*/  UMOV UR4, 0x40 ;  /* 0x0000004000047882 */ /* 0x000fe20000000000 */
[----:B------:R-:W-:Y:S01]  /*3480*/  NOP ;  /* 0x0000000000007918 */ /* 0x000fe20000000000 */
[----:B------:R-:W-:Y:S01]  /*3490*/  ULEA UR5, UR54, UR4, 0x18 ;  /* 0x0000000436057291 */ /* 0x000fe2000f8ec0ff */
[----:B------:R-:W-:Y:S02]  /*34a0*/  UMOV UR6, 0x400 ;  /* 0x0000040000067882 */ /* 0x000fe40000000000 */
[----:B------:R-:W-:-:S06]  /*34b0*/  ULEA UR6, UR54, UR6, 0x18 ;  /* 0x0000000636067291 */ /* 0x000fcc000f8ec0ff */
[----:B------:R-:W1:Y:S02]  /*34c0*/  LDS.U8 R0, [UR5+0x1c] ;  /* 0x00001c05ff007984 */ /* 0x000e640008000000 */
[----:B-1----:R-:W-:-:S13]  /*34d0*/  ISETP.NE.AND P0, PT, R0, RZ, PT ;  /* 0x000000ff0000720c */ /* 0x002fda0003f05270 */
[----:B------:R-:W-:Y:S05]  /*34e0*/  @P0 BRA `(.L_x_65) ;  /* 0x0000000000580947 */ /* 0x000fea0003800000 */
[----:B------:R-:W-:-:S13]  /*34f0*/  ELECT P0, URZ, PT ;  /* 0x0000000000ff782f */ /* 0x000fda0003800000 */
[----:B------:R-:W-:Y:S05]  /*3500*/  @!P0 BRA `(.L_x_66) ;  /* 0x0000000000608947 */ /* 0x000fea0003800000 */
[----:B------:R-:W-:Y:S01]  /*3510*/  UMOV UR4, 0x10 ;  /* 0x0000001000047882 */ /* 0x000fe20000000000 */
[----:B------:R-:W-:Y:S01]  /*3520*/  HFMA2 R0, -RZ, RZ, 0, 5.9604644775390625e-08 ;  /* 0x00000001ff007431 */ /* 0x000fe200000001ff */
[----:B------:R-:W-:-:S03]  /*3530*/  MOV R3, 0xffff ;  /* 0x0000ffff00037802 */ /* 0x000fc60000000f00 */
[----:B------:R-:W-:Y:S04]  /*3540*/  DEPBAR.LE SB1, 0x36 ;  /* 0x00009d800000791a */ /* 0x000fe80000000000 */
[----:B------:R-:W1:Y:S02]  /*3550*/  UTCATOMSWS.FIND_AND_SET.ALIGN UP0, UR4, UR4 ;  /* 0x00000004000475e3 */ /* 0x000e640008000800 */
[----:B-1----:R-:W-:Y:S01]  /*3560*/  MOV R4, UR4 ;  /* 0x0000000400047c02 */ /* 0x002fe20008000f00 */
[----:B------:R-:W-:Y:S06]  /*3570*/  BRA.U UP0, `(.L_x_67) ;  /* 0x0000000100187547 */ /* 0x000fec000b800000 */
.L_x_68:
[----:B------:R-:W-:Y:S05]  /*3580*/  NANOSLEEP 0x64 ;  /* 0x000000640000795d */ /* 0x000fea0003800000 */
[----:B------:R-:W-:-:S05]  /*3590*/  UMOV UR4, 0x10 ;  /* 0x0000001000047882 */ /* 0x000fca0000000000 */
[----:B------:R-:W-:Y:S04]  /*35a0*/  DEPBAR.LE SB1, 0x36 ;  /* 0x00009d800000791a */ /* 0x000fe80000000000 */
[----:B------:R-:W1:Y:S02]  /*35b0*/  UTCATOMSWS.FIND_AND_SET.ALIGN UP0, UR4, UR4 ;  /* 0x00000004000475e3 */ /* 0x000e640008000800 */
[----:B-1----:R-:W-:Y:S01]  /*35c0*/  MOV R4, UR4 ;  /* 0x0000000400047c02 */ /* 0x002fe20008000f00 */
[----:B------:R-:W-:Y:S05]  /*35d0*/  BRA.U !UP0, `(.L_x_68) ;  /* 0xfffffffd08e87547 */ /* 0x000fea000b83ffff */
.L_x_67:
[-C--:B------:R-:W-:Y:S02]  /*35e0*/  SHF.L.U32 R3, R3, R4.reuse, RZ ;  /* 0x0000000403037219 */ /* 0x080fe400000006ff */
[----:B------:R-:W-:Y:S01]  /*35f0*/  SHF.L.U32 R0, R0, R4, RZ ;  /* 0x0000000400007219 */ /* 0x000fe200000006ff */
[----:B------:R-:W-:Y:S02]  /*3600*/  IMAD.SHL.U32 R4, R4, 0x20, RZ ;  /* 0x0000002004047824 */ /* 0x000fe400078e00ff */
[----:B------:R1:W-:Y:S04]  /*3610*/  ATOMS.OR RZ, [UR5+0x14], R3 ;  /* 0x00001403ffff798c */ /* 0x0003e8000b000005 */
[----:B------:R1:W-:Y:S04]  /*3620*/  ATOMS.OR RZ, [UR5+0x18], R0 ;  /* 0x00001800ffff798c */ /* 0x0003e8000b000005 */
[----:B------:R1:W-:Y:S01]  /*3630*/  STS [UR6+0x1b0], R4 ;  /* 0x0001b004ff007988 */ /* 0x0003e20008000806 */
[----:B------:R-:W-:Y:S05]  /*3640*/  BRA `(.L_x_66) ;  /* 0x0000000000107947 */ /* 0x000fea0003800000 */
.L_x_65:
[----:B------:R-:W-:Y:S02]  /*3650*/  MOV R0, 0xffffffff ;  /* 0xffffffff00007802 */ /* 0x000fe40000000f00 */
[----:B------:R-:W-:-:S03]  /*3660*/  MOV R4, 0x3690 ;  /* 0x0000369000047802 */ /* 0x000fc60000000f00 */
[----:B------:R1:W-:Y:S04]  /*3670*/  STS [UR6+0x1b0], R0 ;  /* 0x0001b000ff007988 */ /* 0x0003e80008000806 */
[----:B-1---5:R-:W-:Y:S05]  /*3680*/  CALL.REL.NOINC `($__internal_1_$__cuda_sm10x_tcgen05_guardrail_trap_phase_invalid_during_alloc) ;  /* 0x0000005000087944 */ /* 0x022fea0003c00000 */
.L_x_66:
[----:B------:R-:W-:Y:S05]  /*3690*/  WARPSYNC.ALL ;  /* 0x0000000000007948 */ /* 0x000fea0003800000 */
[----:B------:R-:W2:Y:S01]  /*36a0*/  S2UR UR4, SR_CgaCtaId ;  /* 0x00000000000479c3 */ /* 0x000ea20000008800 */
[----:B------:R-:W-:Y:S01]  /*36b0*/  UMOV UR26, 0x400 ;  /* 0x00000400001a7882 */ /* 0x000fe20000000000 */
[----:B------:R-:W-:-:S06]  /*36c0*/  NOP ;  /* 0x0000000000007918 */ /* 0x000fcc0000000000 */
[----:B------:R-:W-:Y:S06]  /*36d0*/  BAR.ARV 0x6, 0xa0 ;  /* 0x0182800000007b1d */ /* 0x000fec0000002000 */
[----:B------:R-:W3:Y:S01]  /*36e0*/  LDCU UR5, c[0x0][0x38c] ;  /* 0x00007180ff0577ac */ /* 0x000ee20008000800 */
[----:B------:R-:W-:Y:S01]  /*36f0*/  LOP3.LUT R2, R2, 0xffff, RZ, 0xc0, !PT ;  /* 0x0000ffff02027812 */ /* 0x000fe200078ec0ff */
[----:B------:R-:W-:Y:S01]  /*3700*/  IMAD.MOV.U32 R11, RZ, RZ, 0x1 ;  /* 0x00000001ff0b7424 */ /* 0x000fe200078e00ff */
[----:B------:R-:W-:Y:S01]  /*3710*/  CS2R R8, SRZ ;  /* 0x0000000000087805 */ /* 0x000fe2000001ff00 */
[----:B------:R-:W4:Y:S01]  /*3720*/  LDCU UR7, c[0x0][0x38c] ;  /* 0x00007180ff0777ac */ /* 0x000f220008000800 */
[----:B------:R-:W-:Y:S01]  /*3730*/  R2UR UR27, R2 ;  /* 0x00000000021b72ca */ /* 0x000fe200000e0000 */
[----:B------:R-:W-:Y:S01]  /*3740*/  IMAD.MOV.U32 R10, RZ, RZ, RZ ;  /* 0x000000ffff0a7224 */ /* 0x000fe200078e00ff */
[----:B------:R-:W-:Y:S01]  /*3750*/  UMOV UR30, URZ ;  /* 0x000000ff001e7c82 */ /* 0x000fe20008000000 */
[----:B------:R-:W-:Y:S01]  /*3760*/  UMOV UR24, URZ ;  /* 0x000000ff00187c82 */ /* 0x000fe20008000000 */
[----:B--2---:R-:W-:Y:S01]  /*3770*/  ULEA UR26, UR4, UR26, 0x18 ;  /* 0x0000001a041a7291 */ /* 0x004fe2000f8ec0ff */
[----:B------:R-:W-:Y:S01]  /*3780*/  UMOV UR38, 0x0 ;  /* 0x0000000000267882 */ /* 0x000fe20000000000 */
[----:B------:R-:W-:-:S02]  /*3790*/  UMOV UR39, 0x4100910 ;  /* 0x0410091000277882 */ /* 0x000fc40000000000 */
[----:B------:R-:W-:Y:S02]  /*37a0*/  UIADD3 UR4, UPT, UPT, UR26, 0x6800, URZ ;  /* 0x000068001a047890 */ /* 0x000fe4000fffe0ff */
[----:B------:R-:W-:Y:S02]  /*37b0*/  UIADD3 UR6, UPT, UPT, UR26, 0x1e800, URZ ;  /* 0x0001e8001a067890 */ /* 0x000fe4000fffe0ff */
[----:B---3--:R-:W-:Y:S01]  /*37c0*/  UIADD3 UR5, UPT, UPT, UR5, 0x1f, URZ ;  /* 0x0000001f05057890 */ /* 0x008fe2000fffe0ff */
[----:B-1----:R-:W1:Y:S01]  /*37d0*/  LDS R0, [UR26+0x1b0] ;  /* 0x0001b01aff007984 */ /* 0x002e620008000800 */
[----:B------:R-:W-:Y:S01]  /*37e0*/  UMOV UR36, 0x0 ;  /* 0x0000000000247882 */ /* 0x000fe20000000000 */
[----:B------:R-:W-:Y:S01]  /*37f0*/  UMOV UR37, 0x4100910 ;  /* 0x0410091000257882 */ /* 0x000fe20000000000 */
[----:B------:R-:W-:Y:S02]  /*3800*/  USHF.R.S32.HI UR40, URZ, 0x1f, UR5 ;  /* 0x0000001fff287899 */ /* 0x000fe40008011405 */
[----:B----4-:R-:W-:-:S02]  /*3810*/  UISETP.GE.AND UP4, UPT, UR7, 0x1, UPT ;  /* 0x000000010700788c */ /* 0x010fc4000bf86270 */
[----:B------:R-:W-:Y:S02]  /*3820*/  ULEA.HI UR40, UR40, UR5, URZ, 0x5 ;  /* 0x0000000528287291 */ /* 0x000fe4000f8f28ff */
[----:B------:R-:W-:Y:S02]  /*3830*/  USHF.R.U32.HI UR5, URZ, 0x4, UR4 ;  /* 0x00000004ff057899 */ /* 0x000fe40008011604 */
[----:B------:R-:W-:Y:S02]  /*3840*/  USHF.R.S32.HI UR40, URZ, 0x5, UR40 ;  /* 0x00000005ff287899 */ /* 0x000fe40008011428 */
[----:B------:R-:W-:Y:S02]  /*3850*/  USHF.R.U32.HI UR4, URZ, 0x4, UR6 ;  /* 0x00000004ff047899 */ /* 0x000fe40008011606 */
[----:B------:R-:W-:Y:S02]  /*3860*/  UISETP.LT.AND UP0, UPT, UR40, 0x1, UPT ;  /* 0x000000012800788c */ /* 0x000fe4000bf01270 */
[----:B------:R-:W-:-:S02]  /*3870*/  ULOP3.LUT UR5, UR5, 0x3fff, URZ, 0xc0, !UPT ;  /* 0x00003fff05057892 */ /* 0x000fc4000f8ec0ff */
[----:B------:R-:W-:Y:S02]  /*3880*/  ULOP3.LUT UR4, UR4, 0x3fff, URZ, 0xc0, !UPT ;  /* 0x00003fff04047892 */ /* 0x000fe4000f8ec0ff */
[----:B------:R-:W-:Y:S02]  /*3890*/  USEL UR41, UR40, 0x1, !UP0 ;  /* 0x0000000128297887 */ /* 0x000fe4000c000000 */
[----:B------:R-:W-:Y:S02]  /*38a0*/  ULOP3.LUT UR28, UR5, 0x10000, URZ, 0xfc, !UPT ;  /* 0x00010000051c7892 */ /* 0x000fe4000f8efcff */
[----:B------:R-:W-:Y:S02]  /*38b0*/  ULOP3.LUT UR29, UR4, 0x10000, URZ, 0xfc, !UPT ;  /* 0x00010000041d7892 */ /* 0x000fe4000f8efcff */
[----:B------:R-:W-:Y:S01]  /*38c0*/  UIADD3 UR41, UPT, UPT, -UR41, URZ, URZ ;  /* 0x000000ff29297290 */ /* 0x000fe2000fffe1ff */
[----:B------:R-:W-:Y:S01]  /*38d0*/  UMOV UR34, 0x0 ;  /* 0x0000000000227882 */ /* 0x000fe20000000000 */
[----:B------:R-:W-:Y:S01]  /*38e0*/  UMOV UR35, 0x4100910 ;  /* 0x0410091000237882 */ /* 0x000fe20000000000 */
[----:B------:R-:W-:Y:S01]  /*38f0*/  UMOV UR32, 0x0 ;  /* 0x0000000000207882 */ /* 0x000fe20000000000 */
[----:B------:R-:W-:Y:S01]  /*3900*/  UMOV UR33, 0x4100910 ;  /* 0x0410091000217882 */ /* 0x000fe20000000000 */
[----:B-1----:R-:W-:-:S15]  /*3910*/  R2UR UR42, R0 ;  /* 0x00000000002a72ca */ /* 0x002fde00000e0000 */
.L_x_75:
[----:B------:R-:W-:Y:S02]  /*3920*/  LEA R0, R10, UR26, 0x3 ;  /* 0x0000001a0a007c11 */ /* 0x000fe4000f8e18ff */
[----:B------:R-:W-:Y:S02]  /*3930*/  SHF.L.U32 R2, R9, 0x1f, RZ ;  /* 0x0000001f09027819 */ /* 0x000fe400000006ff */
[----:B------:R-:W-:Y:S01]  /*3940*/  PLOP3.LUT P0, PT, PT, PT, UP4, 0x80, 0x8 ;  /* 0x000000000008781c */ /* 0x000fe20003f0f048 */
[----:B------:R-:W-:Y:S01]  /*3950*/  VIADD R3, R0, 0x110 ;  /* 0x0000011000037836 */ /* 0x000fe20000000000 */
[----:B-1----:R-:W1:Y:S02]  /*3960*/  SYNCS.PHASECHK.TRANS64.TRYWAIT P1, [R0+URZ+0x100], R2 ;  /* 0x00010002000075a7 */ /* 0x002e6400080211ff */
[----:B-1-3--:R-:W-:Y:S09]  /*3970*/  @!P1 BRA `(.L_x_69) ;  /* 0x0000004400c09947 */ /* 0x00aff20003800000 */
.L_x_162:
[----:B------:R-:W-:Y:S01]  /*3980*/  LEA R4, R10, UR26, 0x4 ;  /* 0x0000001a0a047c11 */ /* 0x000fe2000f8e20ff */
[----:B------:R-:W-:Y:S01]  /*3990*/  @UP4 ULEA UR4, UR24, UR26, 0x3 ;  /* 0x0000001a18044291 */ /* 0x000fe2000f8e18ff */
[----:B------:R-:W-:Y:S01]  /*39a0*/  PLOP3.LUT P2, PT, PT, PT, PT, 0x80, 0x8 ;  /* 0x000000000008781c */ /* 0x000fe20003f4f070 */
[----:B------:R-:W-:Y:S01]  /*39b0*/  ULEA UR31, UR30, UR26, 0x3 ;  /* 0x0000001a1e1f7291 */ /* 0x000fe2000f8e18ff */
[----:B------:R-:W-:Y:S02]  /*39c0*/  PRMT R3, RZ, 0x654, R3 ;  /* 0x00000654ff037816 */ /* 0x000fe40000000003 */
[----:B------:R-:W2:Y:S01]  /*39d0*/  LDS.128 R4, [R4+0x190] ;  /* 0x0001900004047984 */ /* 0x000ea20000000c00 */
[----:B-1----:R-:W-:Y:S02]  /*39e0*/  @P0 SHF.L.U32 R2, R8, 0x1f, RZ ;  /* 0x0000001f08020819 */ /* 0x002fe400000006ff */
[----:B------:R-:W-:Y:S01]  /*39f0*/  SHF.L.U32 R0, R11, 0x1f, RZ ;  /* 0x0000001f0b007819 */ /* 0x000fe200000006ff */
[----:B------:R-:W-:Y:S01]  /*3a00*/  @!PT LDS RZ, [RZ] ;  /* 0x00000000fffff984 */ /* 0x000fe20000000800 */
[----:B------:R-:W-:Y:S01]  /*3a10*/  @!PT LDS RZ, [RZ] ;  /* 0x00000000fffff984 */ /* 0x000fe20000000800 */
[----:B------:R-:W-:Y:S01]  /*3a20*/  @!PT LDS RZ, [RZ] ;  /* 0x00000000fffff984 */ /* 0x000fe20000000800 */
[----:B------:R-:W-:Y:S01]  /*3a30*/  @!PT LDS RZ, [RZ] ;  /* 0x00000000fffff984 */ /* 0x000fe20000000800 */
[----:B------:R1:W-:Y:S06]  /*3a40*/  MEMBAR.ALL.CTA ;  /* 0x0000000000007992 */ /* 0x0003ec0000008000 */
[----:B-1----:R-:W1:Y:S02]  /*3a50*/  FENCE.VIEW.ASYNC.S ;  /* 0x00000000000073c6 */ /* 0x002e640000000000 */
[----:B-1----:R1:W-:Y:S01]  /*3a60*/  SYNCS.ARRIVE.TRANS64.RED.A1T0 RZ, [R3+URZ], RZ ;  /* 0x000000ff03ff79a7 */ /* 0x0023e200081004ff */
[----:B------:R1:W3:Y:S01]  /*3a70*/  @P0 SYNCS.PHASECHK.TRANS64.TRYWAIT P2, [UR4], R2 ;  /* 0x00000002ff0005a7 */ /* 0x0002e20008041104 */
[----:B------:R-:W-:Y:S01]  /*3a80*/  ULEA.HI UR4, UR30, UR30, URZ, 0x1 ;  /* 0x0000001e1e047291 */ /* 0x000fe2000f8f08ff */
[----:B--2---:R-:W-:-:S03]  /*3a90*/  LOP3.LUT P1, RZ, R6, 0x1, RZ, 0xc0, !PT ;  /* 0x0000000106ff7812 */ /* 0x004fc6000782c0ff */
[----:B------:R-:W-:Y:S02]  /*3aa0*/  USHF.L.U32 UR11, UR4, 0x5, URZ ;  /* 0x00000005040b7899 */ /* 0x000fe400080006ff */
[----:B------:R-:W-:Y:S02]  /*3ab0*/  ULOP3.LUT UR4, UR4, 0xffe, URZ, 0xc0, !UPT ;  /* 0x00000ffe04047892 */ /* 0x000fe4000f8ec0ff */
[----:B------:R-:W-:Y:S02]  /*3ac0*/  ULOP3.LUT UR11, UR11, 0xffffffc0, URZ, 0xc0, !UPT ;  /* 0xffffffc00b0b7892 */ /* 0x000fe4000f8ec0ff */
[----:B------:R-:W-:Y:S02]  /*3ad0*/  UIADD3 UR4, UPT, UPT, -UR4, UR30, URZ ;  /* 0x0000001e04047290 */ /* 0x000fe4000fffe1ff */
[----:B------:R-:W-:Y:S01]  /*3ae0*/  UIADD3 UR11, UPT, UPT, UR42, UR11, URZ ;  /* 0x0000000b2a0b7290 */ /* 0x000fe2000fffe0ff */
[----:B------:R-:W2:Y:S03]  /*3af0*/  SYNCS.PHASECHK.TRANS64.TRYWAIT P0, [UR31+0x140], R0 ;  /* 0x00014000ff0075a7 */ /* 0x000ea6000800111f */
[----:B------:R-:W-:Y:S01]  /*3b00*/  ULEA UR11, UR4, UR11, 0x14 ;  /* 0x0000000b040b7291 */ /* 0x000fe2000f8ea0ff */
[----:B-123--:R-:W-:Y:S11]  /*3b10*/  @!P0 BRA `(.L_x_70) ;  /* 0x00000044006c8947 */ /* 0x00eff60003800000 */
.L_x_164:
[----:B------:R-:W-:Y:S01]  /*3b20*/  IADD3 R10, PT, PT, R10, 0x1, RZ ;  /* 0x000000010a0a7810 */ /* 0x000fe20007ffe0ff */
[----:B------:R-:W-:Y:S06]  /*3b30*/  BRA.U !UP4, `(.L_x_71) ;  /* 0x000000010cc07547 */ /* 0x000fec000b800000 */
[----:B------:R-:W-:Y:S01]  /*3b40*/  UPLOP3.LUT UP2, UPT, UPT, UPT, UPT, 0x40, 0x4 ;  /* 0x000000000004789c */ /* 0x000fe20003f4e870 */
[----:B------:R-:W-:Y:S01]  /*3b50*/  UMOV UR23, UR41 ;  /* 0x0000002900177c82 */ /* 0x000fe20008000000 */
[----:B------:R-:W-:Y:S01]  /*3b60*/  UMOV UR22, UR40 ;  /* 0x0000002800167c82 */ /* 0x000fe20008000000 */
[----:B------:R-:W-:-:S08]  /*3b70*/  UMOV UR10, UR24 ;  /* 0x00000018000a7c82 */ /* 0x000fd00008000000 */
.L_x_74:
[----:B------:R-:W-:Y:S02]  /*3b80*/  UIADD3 UR23, UPT, UPT, UR23, 0x1, URZ ;  /* 0x0000000117177890 */ /* 0x000fe4000fffe0ff */
[----:B--2---:R-:W-:Y:S02]  /*3b90*/  ULEA UR5, UR10, UR26, 0x3 ;  /* 0x0000001a0a057291 */ /* 0x004fe4000f8e18ff */
[----:B------:R-:W-:Y:S01]  /*3ba0*/  UISETP.NE.AND UP3, UPT, UR23, URZ, UPT ;  /* 0x000000ff1700728c */ /* 0x000fe2000bf65270 */
[----:B---3--:R-:W-:Y:S10]  /*3bb0*/  @P2 BRA `(.L_x_72) ;  /* 0x00000000000c2947 */ /* 0x008ff40003800000 */
[----:B-1----:R-:W-:Y:S04]  /*3bc0*/  SHF.L.U32 R2, R8, 0x1f, RZ ;  /* 0x0000001f08027819 */ /* 0x002fe800000006ff */
[----:B------:R-:W1:Y:S02]  /*3bd0*/  SYNCS.PHASECHK.TRANS64.TRYWAIT P0, [UR5], R2 ;  /* 0x00000002ff0075a7 */ /* 0x000e640008001105 */
[----:B-1----:R-:W-:Y:S05]  /*3be0*/  @!P0 BRA `(.L_x_73) ;  /* 0x0000004400508947 */ /* 0x002fea0003800000 */
.L_x_72:
[----:B------:R-:W-:Y:S01]  /*3bf0*/  UISETP.NE.AND UP0, UPT, UR22, 0x1, UPT ;  /* 0x000000011600788c */ /* 0x000fe2000bf05270 */
[----:B------:R-:W-:Y:S01]  /*3c00*/  PLOP3.LUT P2, PT, PT, PT, PT, 0x80, 0x8 ;  /* 0x000000000008781c */ /* 0x000fe20003f4f070 */
[----:B------:R-:W-:Y:S02]  /*3c10*/  UIADD3 UR4, UPT, UPT, UR10, 0x1, URZ ;  /* 0x000000010a047890 */ /* 0x000fe4000fffe0ff */
[----:B------:R-:W-:Y:S02]  /*3c20*/  UIADD3 UR25, UPT, UPT, UR5, 0x60, URZ ;  /* 0x0000006005197890 */ /* 0x000fe4000fffe0ff */
[----:B------:R-:W-:Y:S01]  /*3c30*/  UISETP.NE.AND UP1, UPT, UR4, 0xc, UPT ;  /* 0x0000000c0400788c */ /* 0x000fe2000bf25270 */
[----:B------:R-:W-:Y:S01]  /*3c40*/  PLOP3.LUT P0, PT, PT, PT, UP0, 0x80, 0x8 ;  /* 0x000000000008781c */ /* 0x000fe20003f0f008 */
[----:B------:R-:W-:Y:S02]  /*3c50*/  UIADD3 UR22, UPT, UPT, UR22, -0x1, URZ ;  /* 0xffffffff16167890 */ /* 0x000fe4000fffe0ff */
[----:B------:R-:W-:Y:S02]  /*3c60*/  USEL UR6, URZ, 0x1, UP1 ;  /* 0x00000001ff067887 */ /* 0x000fe40008800000 */
[----:B------:R-:W-:Y:S01]  /*3c70*/  USEL UR24, UR4, URZ, UP1 ;  /* 0x000000ff04187287 */ /* 0x000fe20008800000 */
[----:B------:R-:W-:Y:S01]  /*3c80*/  UMOV UR7, 0x40004040 ;  /* 0x4000404000077882 */ /* 0x000fe20000000000 */
[----:B------:R-:W-:Y:S02]  /*3c90*/  UMOV UR5, 0x40004040 ;  /* 0x4000404000057882 */ /* 0x000fe40000000000 */
[----:B------:R-:W-:Y:S01]  /*3ca0*/  @UP0 ULEA UR4, UR24, UR26, 0x3 ;  /* 0x0000001a18040291 */ /* 0x000fe2000f8e18ff */
[----:B------:R-:W-:Y:S01]  /*3cb0*/  LOP3.LUT R8, R8, UR6, RZ, 0x3c, !PT ;  /* 0x0000000608087c12 */ /* 0x000fe2000f8e3cff */
[----:B------:R-:W-:Y:S01]  /*3cc0*/  ULEA UR6, UR10, UR29, 0x9 ;  /* 0x0000001d0a067291 */ /* 0x000fe2000f8e48ff */
[----:B------:R-:W-:Y:S02]  /*3cd0*/  UMOV UR21, 0x40004040 ;  /* 0x4000404000157882 */ /* 0x000fe40000000000 */
[----:B-1----:R-:W-:Y:S01]  /*3ce0*/  @P0 SHF.L.U32 R0, R8, 0x1f, RZ ;  /* 0x0000001f08000819 */ /* 0x002fe200000006ff */
[----:B------:R-:W-:Y:S02]  /*3cf0*/  UIADD3 UR20, UPT, UPT, UR6, 0x2, URZ ;  /* 0x0000000206147890 */ /* 0x000fe4000fffe0ff */
[----:B------:R-:W-:Y:S01]  /*3d00*/  UIADD3 UR16, UPT, UPT, UR6, 0x4, URZ ;  /* 0x0000000406107890 */ /* 0x000fe2000fffe0ff */
[----:B------:R2:W3:Y:S01]  /*3d10*/  @P0 SYNCS.PHASECHK.TRANS64.TRYWAIT P2, [UR4], R0 ;  /* 0x00000000ff0005a7 */ /* 0x0004e20008041104 */
[----:B------:R-:W-:Y:S02]  /*3d20*/  ULEA UR4, UR10, UR28, 0x9 ;  /* 0x0000001c0a047291 */ /* 0x000fe4000f8e48ff */
[----:B------:R-:W-:Y:S02]  /*3d30*/  UIADD3 UR12, UPT, UPT, UR6, 0x6, URZ ;  /* 0x00000006060c7890 */ /* 0x000fe4000fffe0ff */
[----:B------:R-:W-:Y:S02]  /*3d40*/  UIADD3 UR18, UPT, UPT, UR4, 0x2, URZ ;  /* 0x0000000204127890 */ /* 0x000fe4000fffe0ff */
[----:B------:R-:W-:Y:S02]  /*3d50*/  UIADD3 UR14, UPT, UPT, UR4, 0x4, URZ ;  /* 0x00000004040e7890 */ /* 0x000fe4000fffe0ff */
[----:B------:R-:W-:Y:S01]  /*3d60*/  UIADD3 UR8, UPT, UPT, UR4, 0x6, URZ ;  /* 0x0000000604087890 */ /* 0x000fe2000fffe0ff */
[----:B------:R2:W-:Y:S01]  /*3d70*/  UTCHMMA gdesc[UR4], gdesc[UR6], tmem[UR11], tmem[UR38], idesc[UR39], UP2 ;  /* 0x00ff2606040075ea */ /* 0x0005e2000900000b */
[----:B------:R-:W-:Y:S01]  /*3d80*/  UPLOP3.LUT UP2, UPT, UPT, UPT, UPT, 0x80, 0x8 ;  /* 0x000000000008789c */ /* 0x000fe20003f4f070 */
[----:B------:R-:W-:Y:S01]  /*3d90*/  UMOV UR19, 0x40004040 ;  /* 0x4000404000137882 */ /* 0x000fe20000000000 */
[----:B------:R-:W-:Y:S01]  /*3da0*/  UMOV UR17, 0x40004040 ;  /* 0x4000404000117882 */ /* 0x000fe20000000000 */
[----:B------:R2:W-:Y:S01]  /*3db0*/  UTCHMMA gdesc[UR18], gdesc[UR20], tmem[UR11], tmem[UR36], idesc[UR37], UPT ;  /* 0x00ff2414120075ea */ /* 0x0005e2000b80000b */
[----:B------:R-:W-:Y:S01]  /*3dc0*/  UMOV UR15, 0x40004040 ;  /* 0x40004040000f7882 */ /* 0x000fe20000000000 */
[----:B------:R-:W-:Y:S01]  /*3dd0*/  UMOV UR13, 0x40004040 ;  /* 0x40004040000d7882 */ /* 0x000fe20000000000 */
[----:B------:R-:W-:Y:S01]  /*3de0*/  UMOV UR9, 0x40004040 ;  /* 0x4000404000097882 */ /* 0x000fe20000000000 */
[----:B------:R2:W-:Y:S01]  /*3df0*/  UTCHMMA gdesc[UR14], gdesc[UR16], tmem[UR11], tmem[UR34], idesc[UR35], UPT ;  /* 0x00ff22100e0075ea */ /* 0x0005e2000b80000b */
[----:B------:R2:W-:Y:S01]  /*3e00*/  UTCHMMA gdesc[UR8], gdesc[UR12], tmem[UR11], tmem[UR32], idesc[UR33], UPT ;  /* 0x00ff200c080075ea */ /* 0x0005e2000b80000b */
[----:B------:R2:W-:Y:S01]  /*3e10*/  UTCBAR.MULTICAST [UR25], URZ, UR27 ;  /* 0x000000ff190073e9 */ /* 0x0005e2000800081b */
[----:B------:R-:W-:Y:S01]  /*3e20*/  UMOV UR10, UR24 ;  /* 0x00000018000a7c82 */ /* 0x000fe20008000000 */
[----:B------:R-:W-:Y:S05]  /*3e30*/  BRA.U UP3, `(.L_x_74) ;  /* 0xfffffffd03507547 */ /* 0x000fea000b83ffff */
.L_x_71:
[----:B--2---:R-:W-:Y:S01]  /*3e40*/  UIADD3 UR4, UPT, UPT, UR30, 0x1, URZ ;  /* 0x000000011e047890 */ /* 0x004fe2000fffe0ff */
[C---:B------:R-:W-:Y:S01]  /*3e50*/  ISETP.NE.AND P0, PT, R10.reuse, 0x2, PT ;  /* 0x000000020a00780c */ /* 0x040fe20003f05270 */
[----:B------:R-:W-:Y:S02]  /*3e60*/  UIADD3 UR5, UPT, UPT, UR31, 0x120, URZ ;  /* 0x000001201f057890 */ /* 0x000fe4000fffe0ff */
[----:B------:R-:W-:Y:S01]  /*3e70*/  UISETP.NE.AND UP0, UPT, UR4, 0x4, UPT ;  /* 0x000000040400788c */ /* 0x000fe2000bf05270 */
[----:B-1----:R-:W-:Y:S02]  /*3e80*/  SEL R0, RZ, 0x1, P0 ;  /* 0x00000001ff007807 */ /* 0x002fe40000000000 */
[----:B------:R-:W-:Y:S01]  /*3e90*/  SEL R10, R10, RZ, P0 ;  /* 0x000000ff0a0a7207 */ /* 0x000fe20000000000 */
[----:B------:R-:W-:Y:S01]  /*3ea0*/  USEL UR6, URZ, 0x1, UP0 ;  /* 0x00000001ff067887 */ /* 0x000fe20008000000 */
[----:B------:R-:W-:Y:S01]  /*3eb0*/  LOP3.LUT R9, R9, R0, RZ, 0x3c, !PT ;  /* 0x0000000009097212 */ /* 0x000fe200078e3cff */
[----:B------:R-:W-:Y:S01]  /*3ec0*/  USEL UR30, UR4, URZ, UP0 ;  /* 0x000000ff041e7287 */ /* 0x000fe20008000000 */
[----:B------:R1:W-:Y:S03]  /*3ed0*/  UTCBAR [UR5], URZ ;  /* 0x000000ff050073e9 */ /* 0x0003e600080000ff */
[----:B------:R-:W-:Y:S01]  /*3ee0*/  LOP3.LUT R11, R11, UR6, RZ, 0x3c, !PT ;  /* 0x000000060b0b7c12 */ /* 0x000fe2000f8e3cff */
[----:B------:R-:W-:Y:S07]  /*3ef0*/  @P1 BRA `(.L_x_75) ;  /* 0xfffffff800881947 */ /* 0x000fee000383ffff */
[----:B------:R-:W2:Y:S01]  /*3f00*/  S2UR UR8, SR_CgaCtaId ;  /* 0x00000000000879c3 */ /* 0x000ea20000008800 */
[----:B------:R-:W-:Y:S01]  /*3f10*/  ELECT P0, URZ, PT ;  /* 0x0000000000ff782f */ /* 0x000fe20003800000 */
[----:B------:R-:W-:Y:S01]  /*3f20*/  IMAD.MOV.U32 R0, RZ, RZ, 0x1 ;  /* 0x00000001ff007424 */ /* 0x000fe200078e00ff */
[----:B------:R-:W-:Y:S01]  /*3f30*/  UIADD3 UR26, UPT, UPT, UR26, 0x140, URZ ;  /* 0x000001401a1a7890 */ /* 0x000fe2000fffe0ff */
[----:B------:R-:W-:Y:S01]  /*3f40*/  SHF.L.U32 R2, R11, 0x1f, RZ ;  /* 0x0000001f0b027819 */ /* 0x000fe200000006ff */
[----:B------:R-:W-:-:S03]  /*3f50*/  UMOV UR4, 0x40 ;  /* 0x0000004000047882 */ /* 0x000fc60000000000 */
[----:B------:R-:W-:Y:S01]  /*3f60*/  UVIRTCOUNT.DEALLOC.SMPOOL 0x80 ;  /* 0x000000800000784c */ /* 0x000fe20000000000 */
[----:B--2---:R-:W-:Y:S02]  /*3f70*/  ULEA UR8, UR8, UR4, 0x18 ;  /* 0x0000000408087291 */ /* 0x004fe4000f8ec0ff */
[----:B------:R-:W-:-:S07]  /*3f80*/  ULEA UR4, UR30, UR26, 0x3 ;  /* 0x0000001a1e047291 */ /* 0x000fce000f8e18ff */
[----:B------:R2:W-:Y:S02]  /*3f90*/  @P0 STS.U8 [UR8+0x1c], R0 ;  /* 0x00001c00ff000988 */ /* 0x0005e40008000008 */
[----:B------:R-:W4:Y:S02]  /*3fa0*/  SYNCS.PHASECHK.TRANS64.TRYWAIT P0, [UR4], R2 ;  /* 0x00000002ff0075a7 */ /* 0x000f240008001104 */
[----:B--2-4-:R-:W-:Y:S05]  /*3fb0*/  @!P0 BRA `(.L_x_76) ;  /* 0x0000004000748947 */ /* 0x014fea0003800000 */
.L_x_167:
[----:B------:R-:W-:-:S04]  /*3fc0*/  UIADD3 UR4, UPT, UPT, UR30, 0x1, URZ ;  /* 0x000000011e047890 */ /* 0x000fc8000fffe0ff */
[----:B------:R-:W-:-:S04]  /*3fd0*/  UISETP.NE.AND UP0, UPT, UR4, 0x4, UPT ;  /* 0x000000040400788c */ /* 0x000fc8000bf05270 */
[----:B------:R-:W-:Y:S02]  /*3fe0*/  USEL UR6, URZ, 0x1, UP0 ;  /* 0x00000001ff067887 */ /* 0x000fe40008000000 */
[----:B------:R-:W-:-:S04]  /*3ff0*/  USEL UR4, UR4, URZ, UP0 ;  /* 0x000000ff04047287 */ /* 0x000fc80008000000 */
[----:B-1----:R-:W-:Y:S01]  /*4000*/  ULEA UR5, UR4, UR26, 0x3 ;  /* 0x0000001a04057291 */ /* 0x002fe2000f8e18ff */
[----:B--2---:R-:W-:-:S04]  /*4010*/  LOP3.LUT R2, R11, UR6, RZ, 0x3c, !PT ;  /* 0x000000060b027c12 */ /* 0x004fc8000f8e3cff */
[----:B------:R-:W-:-:S04]  /*4020*/  SHF.L.U32 R3, R2, 0x1f, RZ ;  /* 0x0000001f02037819 */ /* 0x000fc800000006ff */
[----:B------:R-:W1:Y:S02]  /*4030*/  SYNCS.PHASECHK.TRANS64.TRYWAIT P0, [UR5], R3 ;  /* 0x00000003ff0075a7 */ /* 0x000e640008001105 */
[----:B-1----:R-:W-:Y:S05]  /*4040*/  @!P0 BRA `(.L_x_77) ;  /* 0x0000004000688947 */ /* 0x002fea0003800000 */
.L_x_169:
        /* <DEDUP_REMOVED lines=9> */
.L_x_171:
[----:B------:R-:W-:-:S04]  /*40e0*/  UIADD3 UR4, UPT, UPT, UR4, 0x1, URZ ;  /* 0x0000000104047890 */ /* 0x000fc8000fffe0ff */
[----:B------:R-:W-:-:S04]  /*40f0*/  UISETP.NE.AND UP0, UPT, UR4, 0x4, UPT ;  /* 0x000000040400788c */ /* 0x000fc8000bf05270 */
[----:B------:R-:W-:Y:S02]  /*4100*/  USEL UR5, URZ, 0x1, UP0 ;  /* 0x00000001ff057887 */ /* 0x000fe40008000000 */
[----:B------:R-:W-:-:S04]  /*4110*/  USEL UR4, UR4, URZ, UP0 ;  /* 0x000000ff04047287 */ /* 0x000fc80008000000 */
[----:B------:R-:W-:Y:S01]  /*4120*/  ULEA UR4, UR4, UR26, 0x3 ;  /* 0x0000001a04047291 */ /* 0x000fe2000f8e18ff */
[----:B------:R-:W-:-:S04]  /*4130*/  LOP3.LUT R2, R2, UR5, RZ, 0x3c, !PT ;  /* 0x0000000502027c12 */ /* 0x000fc8000f8e3cff */
[----:B------:R-:W-:-:S04]  /*4140*/  SHF.L.U32 R2, R2, 0x1f, RZ ;  /* 0x0000001f02027819 */ /* 0x000fc800000006ff */
[----:B------:R-:W2:Y:S02]  /*4150*/  SYNCS.PHASECHK.TRANS64.TRYWAIT P0, [UR4], R2 ;  /* 0x00000002ff0075a7 */ /* 0x000ea40008001104 */
[----:B--2---:R-:W-:Y:S05]  /*4160*/  @!P0 BRA `(.L_x_79) ;  /* 0x0000004000508947 */ /* 0x004fea0003800000 */
.L_x_173:
[----:B------:R-:W-:Y:S01]  /*4170*/  NOP ;  /* 0x0000000000007918 */ /* 0x000fe20000000000 */
[----:B-1----:R-:W1:Y:S01]  /*4180*/  LDS R0, [UR8+0x14] ;  /* 0x00001408ff007984 */ /* 0x002e620008000800 */
[----:B------:R-:W-:Y:S01]  /*4190*/  ULOP3.LUT UR4, UR42, 0xffff, URZ, 0xc0, !UPT ;  /* 0x0000ffff2a047892 */ /* 0x000fe2000f8ec0ff */
[----:B------:R-:W-:Y:S01]  /*41a0*/  UMOV UR5, 0xffff ;  /* 0x0000ffff00057882 */ /* 0x000fe20000000000 */
[----:B------:R-:W-:Y:S02]  /*41b0*/  UMOV UR6, 0x1 ;  /* 0x0000000100067882 */ /* 0x000fe40000000000 */
[----:B------:R-:W-:-:S04]  /*41c0*/  USHF.R.U32.HI UR4, URZ, 0x5, UR4 ;  /* 0x00000005ff047899 */ /* 0x000fc80008011604 */
[----:B------:R-:W-:Y:S02]  /*41d0*/  USHF.L.U32 UR5, UR5, UR4, URZ ;  /* 0x0000000405057299 */ /* 0x000fe400080006ff */
[----:B------:R-:W-:-:S04]  /*41e0*/  USHF.L.U32 UR4, UR6, UR4, URZ ;  /* 0x0000000406047299 */ /* 0x000fc800080006ff */
[----:B-1----:R-:W-:-:S04]  /*41f0*/  LOP3.LUT R0, R0, UR5, RZ, 0xc0, !PT ;  /* 0x0000000500007c12 */ /* 0x002fc8000f8ec0ff */
[----:B------:R-:W-:-:S13]  /*4200*/  ISETP.NE.AND P0, PT, R0, UR5, PT ;  /* 0x0000000500007c0c */ /* 0x000fda000bf05270 */
[----:B------:R-:W-:Y:S05]  /*4210*/  @P0 BRA `(.L_x_80) ;  /* 0x0000000000580947 */ /* 0x000fea0003800000 */
[----:B------:R-:W1:Y:S02]  /*4220*/  LDS R0, [UR8+0x18] ;  /* 0x00001808ff007984 */ /* 0x000e640008000800 */
[----:B-1----:R-:W-:-:S04]  /*4230*/  LOP3.LUT R0, R0, UR4, RZ, 0xc0, !PT ;  /* 0x0000000400007c12 */ /* 0x002fc8000f8ec0ff */
[----:B------:R-:W-:-:S13]  /*4240*/  ISETP.NE.AND P0, PT, R0, UR4, PT ;  /* 0x0000000400007c0c */ /* 0x000fda000bf05270 */
[----:B------:R-:W-:Y:S05]  /*4250*/  @P0 BRA `(.L_x_81) ;  /* 0x00000000003c0947 */ /* 0x000fea0003800000 */
[----:B------:R-:W1:Y:S01]  /*4260*/  S2R R2, SR_LANEID ;  /* 0x0000000000027919 */ /* 0x000e620000000000 */
[----:B------:R-:W-:-:S06]  /*4270*/  ULOP3.LUT UR5, URZ, UR5, URZ, 0x33, !UPT ;  /* 0x00000005ff057292 */ /* 0x000fcc000f8e33ff */
[----:B------:R-:W-:-:S04]  /*4280*/  IMAD.U32 R0, RZ, RZ, UR5 ;  /* 0x00000005ff007e24 */ /* 0x000fc8000f8e00ff */
[----:B------:R2:W4:Y:S02]  /*4290*/  REDUX UR7, R0 ;  /* 0x00000000000773c4 */ /* 0x0005240000000000 */
[----:B------:R1:W-:Y:S01]  /*42a0*/  UTCATOMSWS.AND URZ, UR5 ;  /* 0x0000000500ff79e3 */ /* 0x0003e20008000000 */
[----:B--2---:R-:W-:Y:S01]  /*42b0*/  LOP3.LUT R0, RZ, UR4, RZ, 0x33, !PT ;  /* 0x00000004ff007c12 */ /* 0x004fe2000f8e33ff */
[----:B------:R-:W-:Y:S02]  /*42c0*/  VOTEU.ANY UR4, UPT, PT ;  /* 0x0000000000047886 */ /* 0x000fe400038e0100 */
[----:B------:R-:W-:Y:S02]  /*42d0*/  UFLO.U32 UR4, UR4 ;  /* 0x00000004000472bd */ /* 0x000fe400080e0000 */
[----:B------:R-:W2:Y:S04]  /*42e0*/  REDUX UR6, R0 ;  /* 0x00000000000673c4 */ /* 0x000ea80000000000 */
[----:B-1----:R-:W-:-:S02]  /*42f0*/  ISETP.EQ.U32.AND P0, PT, R2, UR4, PT ;  /* 0x0000000402007c0c */ /* 0x002fc4000bf02070 */
[----:B----4-:R-:W-:-:S11]  /*4300*/  MOV R2, UR7 ;  /* 0x0000000700027c02 */ /* 0x010fd60008000f00 */
[----:B------:R1:W-:Y:S01]  /*4310*/  @P0 ATOMS.AND RZ, [UR8+0x14], R2 ;  /* 0x00001402ffff098c */ /* 0x0003e2000a800008 */
[----:B--2---:R-:W-:-:S05]  /*4320*/  IMAD.U32 R0, RZ, RZ, UR6 ;  /* 0x00000006ff007e24 */ /* 0x004fca000f8e00ff */
[----:B------:R1:W-:Y:S01]  /*4330*/  @P0 ATOMS.AND RZ, [UR8+0x18], R0 ;  /* 0x00001800ffff098c */ /* 0x0003e2000a800008 */
[----:B------:R-:W-:Y:S05]  /*4340*/  BRA `(.L_x_82) ;  /* 0x0000000000147947 */ /* 0x000fea0003800000 */
.L_x_81:
[----:B------:R-:W-:Y:S02]  /*4350*/  MOV R2, 0x4370 ;  /* 0x0000437000027802 */ /* 0x000fe40000000f00 */
[----:B---3-5:R-:W-:Y:S05]  /*4360*/  CALL.REL.NOINC `($__internal_0_$__cuda_sm10x_tcgen05_guardrail_trap_col_being_dealloced_not_returned_by_alloc) ;  /* 0x0000004000c47944 */ /* 0x028fea0003c00000 */
[----:B------:R-:W-:Y:S05]  /*4370*/  BRA `(.L_x_82) ;  /* 0x0000000000087947 */ /* 0x000fea0003800000 */
.L_x_80:
[----:B------:R-:W-:Y:S02]  /*4380*/  MOV R2, 0x43a0 ;  /* 0x000043a000027802 */ /* 0x000fe40000000f00 */
[----:B---3-5:R-:W-:Y:S05]  /*4390*/  CALL.REL.NOINC `($__internal_2_$__cuda_sm10x_tcgen05_guardrail_trap_unallocated_columns_being_dealloced) ;  /* 0x0000004000d07944 */ /* 0x028fea0003c00000 */
.L_x_82:
[----:B------:R-:W-:Y:S01]  /*43a0*/  NOP ;  /* 0x0000000000007918 */ /* 0x000fe20000000000 */
[----:B------:R-:W-:Y:S05]  /*43b0*/  EXIT ;  /* 0x000000000000794d */ /* 0x000fea0003800000 */
.L_x_64:
[----:B------:R-:W-:-:S09]  /*43c0*/  UISETP.NE.OR UP0, UPT, UR22, 0x3, !UP3 ;  /* 0x000000031600788c */ /* 0x000fd2000df05670 */
[----:B------:R-:W-:Y:S05]  /*43d0*/  BRA.U UP0, `(.L_x_83) ;  /* 0x0000000d00f07547 */ /* 0x000fea000b800000 */
[----:B------:R-:W1:Y:S01]  /*43e0*/  LDCU UR28, c[0x0][0x370] ;  /* 0x00006e00ff1c77ac */ /* 0x000e620008000800 */
[----:B------:R-:W2:Y:S01]  /*43f0*/  LDC.64 R16, c[0x0][0x348] ;  /* 0x0000d200ff107b82 */ /* 0x000ea20000000a00 */
[----:B------:R-:W-:Y:S02]  /*4400*/  HFMA2 R13, -RZ, RZ, 0, 0 ;  /* 0x00000000ff0d7431 */ /* 0x000fe400000001ff */
[----:B------:R-:W-:Y:S01]  /*4410*/  IMAD.MOV.U32 R15, RZ, RZ, 0x1 ;  /* 0x00000001ff0f7424 */ /* 0x000fe200078e00ff */
[----:B------:R-:W1:Y:S01]  /*4420*/  LDCU.128 UR32, c[0x0][0xb10] ;  /* 0x00016200ff2077ac */ /* 0x000e620008000c00 */
[----:B------:R-:W-:Y:S01]  /*4430*/  IMAD.MOV.U32 R14, RZ, RZ, RZ ;  /* 0x000000ffff0e7224 */ /* 0x000fe200078e00ff */
[----:B------:R-:W-:Y:S01]  /*4440*/  MOV R7, 0x2000 ;  /* 0x0000200000077802 */ /* 0x000fe20000000f00 */
[----:B------:R-:W3:Y:S01]  /*4450*/  LDCU UR27, c[0x0][0x374] ;  /* 0x00006e80ff1b77ac */ /* 0x000ee20008000800 */
[----:B------:R-:W4:Y:S01]  /*4460*/  LDC.64 R2, c[0x0][0x888] ;  /* 0x00022200ff027b82 */ /* 0x000f220000000a00 */
[----:B------:R-:W3:Y:S01]  /*4470*/  LDCU UR15, c[0x0][0xb0c] ;  /* 0x00016180ff0f77ac */ /* 0x000ee20008000800 */
[----:B------:R-:W3:Y:S06]  /*4480*/  LDCU UR38, c[0x0][0xb20] ;  /* 0x00016400ff2677ac */ /* 0x000eec0008000800 */
[----:B------:R-:W2:Y:S01]  /*4490*/  LDC.64 R4, c[0x0][0x890] ;  /* 0x00022400ff047b82 */ /* 0x000ea20000000a00 */
[----:B------:R-:W3:Y:S01]  /*44a0*/  LDCU UR4, c[0x0][0xb30] ;  /* 0x00016600ff0477ac */ /* 0x000ee20008000800 */
[----:B-1----:R-:W-:-:S02]  /*44b0*/  UIMAD.WIDE.U32 UR6, UR28, UR32, URZ ;  /* 0x000000201c0672a5 */ /* 0x002fc4000f8e00ff */
[----:B---3--:R-:W-:Y:S01]  /*44c0*/  UIMAD.WIDE.U32 UR8, UR27, UR35, URZ ;  /* 0x000000231b0872a5 */ /* 0x008fe2000f8e00ff */
[----:B------:R-:W-:Y:S01]  /*44d0*/  UMOV UR24, 0x400 ;  /* 0x0000040000187882 */ /* 0x000fe20000000000 */
[----:B------:R-:W-:-:S03]  /*44e0*/  UPLOP3.LUT UP3, UPT, UPT, UPT, UPT, 0x40, 0x4 ;  /* 0x000000000004789c */ /* 0x000fc60003f6e870 */
[----:B------:R-:W-:Y:S01]  /*44f0*/  UMOV UR6, UR7 ;  /* 0x0000000700067c82 */ /* 0x000fe20008000000 */
[----:B------:R-:W-:Y:S01]  /*4500*/  UISETP.GE.AND UP0, UPT, UR40, 0x1, UPT ;  /* 0x000000012800788c */ /* 0x000fe2000bf06270 */
[----:B------:R-:W-:Y:S01]  /*4510*/  UMOV UR29, UR9 ;  /* 0x00000009001d7c82 */ /* 0x000fe20008000000 */
[----:B------:R-:W-:Y:S01]  /*4520*/  UISETP.NE.AND UP4, UPT, UR40, 0x1, UPT ;  /* 0x000000012800788c */ /* 0x000fe2000bf85270 */
[----:B------:R-:W1:Y:S01]  /*4530*/  LDCU.64 UR16, c[0x0][0xb28] ;  /* 0x00016500ff1077ac */ /* 0x000e620008000a00 */
[----:B------:R-:W-:Y:S02]  /*4540*/  ULEA UR24, UR54, UR24, 0x18 ;  /* 0x0000001836187291 */ /* 0x000fe4000f8ec0ff */
[----:B------:R-:W-:Y:S02]  /*4550*/  UISETP.NE.AND UP6, UPT, UR15, 0x1, UPT ;  /* 0x000000010f00788c */ /* 0x000fe4000bfc5270 */
[----:B------:R-:W-:Y:S02]  /*4560*/  UISETP.NE.AND UP5, UPT, UR34, 0x1, UPT ;  /* 0x000000012200788c */ /* 0x000fe4000bfa5270 */
[----:B------:R-:W-:-:S02]  /*4570*/  USHF.R.U32.HI UR31, URZ, UR33, UR6 ;  /* 0x00000021ff1f7299 */ /* 0x000fc40008011606 */
[----:B------:R-:W-:Y:S02]  /*4580*/  USHF.R.U32.HI UR29, URZ, UR38, UR29 ;  /* 0x00000026ff1d7299 */ /* 0x000fe4000801161d */
[----:B------:R-:W-:Y:S01]  /*4590*/  UISETP.NE.AND UP2, UPT, UR4, 0x1, UPT ;  /* 0x000000010400788c */ /* 0x000fe2000bf45270 */
[----:B------:R-:W-:-:S10]  /*45a0*/  UMOV UR12, URZ ;  /* 0x000000ff000c7c82 */ /* 0x000fd40008000000 */
.L_x_92:
[C---:B------:R-:W-:Y:S02]  /*45b0*/  LEA R12, R14.reuse, UR24, 0x3 ;  /* 0x000000180e0c7c11 */ /* 0x040fe4000f8e18ff */
[----:B------:R-:W-:Y:S02]  /*45c0*/  SHF.L.U32 R0, R13, 0x1f, RZ ;  /* 0x0000001f0d007819 */ /* 0x000fe400000006ff */
[----:B------:R-:W-:Y:S02]  /*45d0*/  LEA R8, R14, UR24, 0x4 ;  /* 0x000000180e087c11 */ /* 0x000fe4000f8e20ff */
[----:B---3--:R-:W3:Y:S02]  /*45e0*/  SYNCS.PHASECHK.TRANS64.TRYWAIT P0, [R12+URZ+0x100], R0 ;  /* 0x000100000c0075a7 */ /* 0x008ee400080011ff */
[----:B---3--:R-:W-:Y:S05]  /*45f0*/  @!P0 BRA `(.L_x_84) ;  /* 0x0000003c00448947 */ /* 0x008fea0003800000 */
.L_x_174:
[----:B------:R-:W1:Y:S01]  /*4600*/  LDS.128 R8, [R8+0x190] ;  /* 0x0001900008087984 */ /* 0x000e620000000c00 */
[----:B------:R-:W-:Y:S01]  /*4610*/  UISETP.GE.AND UP0, UPT, UR40, 0x1, UPT ;  /* 0x000000012800788c */ /* 0x000fe2000bf06270 */
[----:B------:R-:W-:Y:S01]  /*4620*/  @!PT LDS RZ, [RZ] ;  /* 0x00000000fffff984 */ /* 0x000fe20000000800 */
[----:B------:R-:W-:Y:S01]  /*4630*/  @!PT LDS RZ, [RZ] ;  /* 0x00000000fffff984 */ /* 0x000fe20000000800 */
[----:B------:R-:W-:Y:S01]  /*4640*/  @!PT LDS RZ, [RZ] ;  /* 0x00000000fffff984 */ /* 0x000fe20000000800 */
[----:B------:R-:W-:Y:S01]  /*4650*/  @!PT LDS RZ, [RZ] ;  /* 0x00000000fffff984 */ /* 0x000fe20000000800 */
[----:B------:R2:W-:Y:S06]  /*4660*/  MEMBAR.ALL.CTA ;  /* 0x0000000000007992 */ /* 0x0005ec0000008000 */
[----:B--2---:R-:W2:Y:S01]  /*4670*/  FENCE.VIEW.ASYNC.S ;  /* 0x00000000000073c6 */ /* 0x004ea20000000000 */
[----:B-1----:R-:W-:Y:S11]  /*4680*/  LOP3.LUT P0, RZ, R10, 0x1, RZ, 0xc0, !PT ;  /* 0x000000010aff7812 */ /* 0x002ff6000780c0ff */
[----:B------:R-:W-:Y:S02]  /*4690*/  @!UPT UIADD3 URZ, UPT, UPT, URZ, URZ, URZ ;  /* 0x000000fffffff290 */ /* 0x000fe4000fffe0ff */
[----:B--2---:R-:W-:Y:S01]  /*46a0*/  VOTEU.ANY UP1, P0 ;  /* 0x0000000000ff7886 */ /* 0x004fe20000020100 */
[----:B------:R-:W-:Y:S11]  /*46b0*/  PLOP3.LUT P0, PT, PT, PT, UP1, 0x80, 0x8 ;  /* 0x000000000008781c */ /* 0x000ff60003f0f018 */
[----:B------:R-:W-:Y:S02]  /*46c0*/  @!UPT UIADD3 URZ, UPT, UPT, URZ, URZ, URZ ;  /* 0x000000fffffff290 */ /* 0x000fe4000fffe0ff */
[----:B---3--:R-:W-:Y:S02]  /*46d0*/  @P0 SHF.R.U32.HI R0, RZ, 0x10, R9 ;  /* 0x00000010ff000819 */ /* 0x008fe40000011609 */
[----:B------:R-:W-:Y:S02]  /*46e0*/  @P0 MOV R6, R8 ;  /* 0x0000000800060202 */ /* 0x000fe40000000f00 */
[----:B------:R-:W-:Y:S01]  /*46f0*/  @P0 R2UR UR4, R0 ;  /* 0x00000000000402ca */ /* 0x000fe200000e0000 */
[----:B------:R-:W-:Y:S01]  /*4700*/  VIADD R0, R12, 0x110 ;  /* 0x000001100c007836 */ /* 0x000fe20000000000 */
[----:B------:R-:W-:Y:S02]  /*4710*/  @P0 LOP3.LUT R8, R9, 0xffff, RZ, 0xc0, !PT ;  /* 0x0000ffff09080812 */ /* 0x000fe400078ec0ff */
[----:B------:R-:W-:Y:S02]  /*4720*/  @P0 R2UR UR6, R6 ;  /* 0x00000000060602ca */ /* 0x000fe400000e0000 */
[----:B------:R-:W-:Y:S02]  /*4730*/  PRMT R0, RZ, 0x654, R0 ;  /* 0x00000654ff007816 */ /* 0x000fe40000000000 */
[----:B------:R-:W-:Y:S02]  /*4740*/  @P0 R2UR UR5, R8 ;  /* 0x00000000080502ca */ /* 0x000fe400000e0000 */
[----:B------:R1:W-:Y:S03]  /*4750*/  SYNCS.ARRIVE.TRANS64.RED.A1T0 RZ, [R0+URZ], RZ ;  /* 0x000000ff00ff79a7 */ /* 0x0003e600081004ff */
[----:B------:R-:W-:Y:S04]  /*4760*/  @UP1 UMOV UR25, UR4 ;  /* 0x0000000400191c82 */ /* 0x000fe80008000000 */
[----:B------:R-:W-:Y:S04]  /*4770*/  @UP1 UMOV UR14, UR6 ;  /* 0x00000006000e1c82 */ /* 0x000fe80008000000 */
[----:B------:R-:W-:Y:S01]  /*4780*/  @UP1 UMOV UR13, UR5 ;  /* 0x00000005000d1c82 */ /* 0x000fe20008000000 */
[----:B------:R-:W-:Y:S05]  /*4790*/  BRA.U !UP0, `(.L_x_85) ;  /* 0x0000000108a47547 */ /* 0x000fea000b800000 */
[----:B------:R-:W-:Y:S02]  /*47a0*/  UIMAD.WIDE.U32 UR8, UR13, UR35, URZ ;  /* 0x000000230d0872a5 */ /* 0x000fe4000f8e00ff */
[----:B------:R-:W-:Y:S02]  /*47b0*/  UIMAD.WIDE.U32 UR10, UR14, UR32, URZ ;  /* 0x000000200e0a72a5 */ /* 0x000fe4000f8e00ff */
[----:B------:R-:W-:Y:S02]  /*47c0*/  USEL UR4, UR27, UR29, !UP5 ;  /* 0x0000001d1b047287 */ /* 0x000fe4000e800000 */
[----:B------:R-:W-:Y:S02]  /*47d0*/  USEL UR7, UR28, UR31, !UP6 ;  /* 0x0000001f1c077287 */ /* 0x000fe4000f000000 */
[----:B------:R-:W-:Y:S02]  /*47e0*/  UIMAD.WIDE.U32 UR18, UR4, UR16, URZ ;  /* 0x00000010041272a5 */ /* 0x000fe4000f8e00ff */
[----:B------:R-:W-:Y:S01]  /*47f0*/  UIMAD.WIDE.U32 UR20, UR7, UR16, URZ ;  /* 0x00000010071472a5 */ /* 0x000fe2000f8e00ff */
[----:B------:R-:W-:Y:S02]  /*4800*/  UMOV UR5, UR9 ;  /* 0x0000000900057c82 */ /* 0x000fe40008000000 */
[----:B------:R-:W-:Y:S03]  /*4810*/  USHF.R.U32.HI UR6, URZ, UR38, UR5 ;  /* 0x00000026ff067299 */ /* 0x000fe60008011605 */
[----:B------:R-:W-:Y:S01]  /*4820*/  UMOV UR5, UR11 ;  /* 0x0000000b00057c82 */ /* 0x000fe20008000000 */
[----:B------:R-:W-:Y:S02]  /*4830*/  USEL UR6, UR13, UR6, !UP5 ;  /* 0x000000060d067287 */ /* 0x000fe4000e800000 */
[----:B------:R-:W-:Y:S02]  /*4840*/  USHF.R.U32.HI UR8, URZ, UR33, UR5 ;  /* 0x00000021ff087299 */ /* 0x000fe40008011605 */
[----:B------:R-:W-:Y:S01]  /*4850*/  UIMAD.WIDE.U32 UR10, UR6, UR16, URZ ;  /* 0x00000010060a72a5 */ /* 0x000fe2000f8e00ff */
[----:B------:R-:W-:Y:S02]  /*4860*/  UMOV UR5, UR19 ;  /* 0x0000001300057c82 */ /* 0x000fe40008000000 */
[----:B------:R-:W-:Y:S03]  /*4870*/  @UP4 USHF.R.U32.HI UR4, URZ, UR17, UR5 ;  /* 0x00000011ff044299 */ /* 0x000fe60008011605 */
[----:B------:R-:W-:Y:S01]  /*4880*/  UMOV UR5, UR21 ;  /* 0x0000001500057c82 */ /* 0x000fe20008000000 */
[----:B------:R-:W-:Y:S02]  /*4890*/  UIMAD UR4, UR40, UR4, URZ ;  /* 0x00000004280472a4 */ /* 0x000fe4000f8e02ff */
[----:B------:R-:W-:Y:S02]  /*48a0*/  @UP4 USHF.R.U32.HI UR7, URZ, UR17, UR5 ;  /* 0x00000011ff074299 */ /* 0x000fe40008011605 */
[----:B------:R-:W-:Y:S02]  /*48b0*/  USEL UR5, UR14, UR8, !UP6 ;  /* 0x000000080e057287 */ /* 0x000fe4000f000000 */
[----:B------:R-:W-:Y:S02]  /*48c0*/  UIMAD UR8, UR40, UR7, URZ ;  /* 0x00000007280872a4 */ /* 0x000fe4000f8e02ff */
[----:B------:R-:W-:Y:S03]  /*48d0*/  UISETP.GE.AND UP0, UPT, UR6, UR4, UPT ;  /* 0x000000040600728c */ /* 0x000fe6000bf06270 */
[----:B------:R-:W-:Y:S01]  /*48e0*/  UMOV UR4, UR11 ;  /* 0x0000000b00047c82 */ /* 0x000fe20008000000 */
[----:B------:R-:W-:Y:S02]  /*48f0*/  UISETP.GE.OR UP0, UPT, UR5, UR8, UP0 ;  /* 0x000000080500728c */ /* 0x000fe40008706670 */
[----:B------:R-:W-:Y:S02]  /*4900*/  USHF.R.U32.HI UR4, URZ, UR17, UR4 ;  /* 0x00000011ff047299 */ /* 0x000fe40008011604 */
[----:B------:R-:W-:Y:S02]  /*4910*/  UIMAD.WIDE.U32 UR8, UR5, UR16, URZ ;  /* 0x00000010050872a5 */ /* 0x000fe4000f8e00ff */
[----:B------:R-:W-:Y:S04]  /*4920*/  USEL UR10, UR6, UR4, !UP4 ;  /* 0x00000004060a7287 */ /* 0x000fe8000e000000 */
[----:B------:R-:W-:Y:S01]  /*4930*/  UIADD3 UR11, UPT, UPT, -UR10, URZ, URZ ;  /* 0x000000ff0a0b7290 */ /* 0x000fe2000fffe1ff */
[----:B------:R-:W-:Y:S02]  /*4940*/  @!UP0 UMOV UR4, UR9 ;  /* 0x0000000900048c82 */ /* 0x000fe40008000000 */
[----:B------:R-:W-:Y:S02]  /*4950*/  @!UP0 USHF.R.U32.HI UR4, URZ, UR17, UR4 ;  /* 0x00000011ff048299 */ /* 0x000fe40008011604 */
[----:B------:R-:W-:Y:S02]  /*4960*/  UIMAD UR8, UR40, UR11, UR6 ;  /* 0x0000000b280872a4 */ /* 0x000fe4000f8e0206 */
[----:B------:R-:W-:Y:S04]  /*4970*/  @!UP0 USEL UR4, UR5, UR4, !UP4 ;  /* 0x0000000405048287 */ /* 0x000fe8000e000000 */
[----:B------:R-:W-:Y:S02]  /*4980*/  @!UP0 UIMAD UR8, UR7, UR8, UR4 ;  /* 0x00000008070882a4 */ /* 0x000fe4000f8e0204 */
[----:B------:R-:W-:Y:S02]  /*4990*/  @!UP0 UIADD3 UR9, UPT, UPT, UR10, -UR4, URZ ;  /* 0x800000040a098290 */ /* 0x000fe4000fffe0ff */
[----:B------:R-:W-:Y:S02]  /*49a0*/  UIADD3 UR4, UPT, UPT, -UR5, URZ, URZ ;  /* 0x000000ff05047290 */ /* 0x000fe4000fffe1ff */
[----:B------:R-:W-:Y:S02]  /*49b0*/  UIADD3 UR7, UPT, UPT, -UR6, URZ, URZ ;  /* 0x000000ff06077290 */ /* 0x000fe4000fffe1ff */
[----:B------:R-:W-:Y:S02]  /*49c0*/  @!UP0 UIMAD UR6, UR9, UR40, UR5 ;  /* 0x00000028090682a4 */ /* 0x000fe4000f8e0205 */
[----:B------:R-:W-:Y:S02]  /*49d0*/  UIMAD UR14, UR15, UR4, UR14 ;  /* 0x000000040f0e72a4 */ /* 0x000fe4000f8e020e */
[----:B------:R-:W-:Y:S01]  /*49e0*/  UIMAD UR13, UR34, UR7, UR13 ;  /* 0x00000007220d72a4 */ /* 0x000fe2000f8e020d */
[----:B------:R-:W-:Y:S02]  /*49f0*/  @!UP0 UMOV UR5, UR8 ;  /* 0x0000000800058c82 */ /* 0x000fe40008000000 */
[----:B------:R-:W-:Y:S02]  /*4a00*/  UIMAD UR14, UR5, UR15, UR14 ;  /* 0x0000000f050e72a4 */ /* 0x000fe4000f8e020e */
[----:B------:R-:W-:Y:S11]  /*4a10*/  UIMAD UR13, UR6, UR34, UR13 ;  /* 0x00000022060d72a4 */ /* 0x000ff6000f8e020d */
[----:B------:R-:W-:Y:S01]  /*4a20*/  @!UPT UIADD3 URZ, UPT, UPT, URZ, URZ, URZ ;  /* 0x000000fffffff290 */ /* 0x000fe2000fffe0ff */
.L_x_85:
[----:B------:R-:W2:Y:S01]  /*4a30*/  @!UP2 LDCU.128 UR20, c[0x0][0xb10] ;  /* 0x00016200ff14a7ac */ /* 0x000ea20008000c00 */
[C---:B------:R-:W-:Y:S02]  /*4a40*/  ISETP.NE.U32.AND P1, PT, R4.reuse, RZ, PT ;  /* 0x000000ff0400720c */ /* 0x040fe40003f25070 */
[----:B------:R-:W-:Y:S02]  /*4a50*/  ISETP.NE.U32.AND P0, PT, R4, RZ, PT ;  /* 0x000000ff0400720c */ /* 0x000fe40003f05070 */
[C---:B------:R-:W-:Y:S02]  /*4a60*/  ISETP.NE.AND.EX P1, PT, R5.reuse, RZ, PT, P1 ;  /* 0x000000ff0500720c */ /* 0x040fe40003f25310 */
[----:B------:R-:W-:Y:S01]  /*4a70*/  ISETP.NE.AND.EX P0, PT, R5, RZ, PT, P0 ;  /* 0x000000ff0500720c */ /* 0x000fe20003f05300 */
[----:B------:R-:W3:Y:S01]  /*4a80*/  @!UP2 LDCU UR5, c[0x0][0xb0c] ;  /* 0x00016180ff05a7ac */ /* 0x000ee20008000800 */
[----:B------:R-:W-:Y:S02]  /*4a90*/  USHF.L.U32 UR11, UR26, 0x6, URZ ;  /* 0x000000061a0b7899 */ /* 0x000fe400080006ff */
[----:B------:R-:W-:Y:S02]  /*4aa0*/  USHF.L.U32 UR10, UR30, 0x6, URZ ;  /* 0x000000061e0a7899 */ /* 0x000fe400080006ff */
[----:B--2---:R-:W-:Y:S07]  /*4ab0*/  UIMAD.WIDE.U32 UR6, UR14, UR20, URZ ;  /* 0x000000140e0672a5 */ /* 0x004fee000f8e00ff */
[----:B------:R-:W-:Y:S01]  /*4ac0*/  @!UP2 UMOV UR4, UR7 ;  /* 0x000000070004ac82 */ /* 0x000fe20008000000 */
[----:B---3--:R-:W-:Y:S02]  /*4ad0*/  @!UP2 UISETP.NE.AND UP0, UPT, UR5, 0x1, UPT ;  /* 0x000000010500a88c */ /* 0x008fe4000bf05270 */
[----:B------:R-:W-:Y:S02]  /*4ae0*/  @!UP2 USHF.R.U32.HI UR4, URZ, UR21, UR4 ;  /* 0x00000015ff04a299 */ /* 0x000fe40008011604 */
[----:B------:R-:W-:Y:S02]  /*4af0*/  UIMAD.WIDE.U32 UR6, UR13, UR23, URZ ;  /* 0x000000170d0672a5 */ /* 0x000fe4000f8e00ff */
[----:B------:R-:W-:Y:S02]  /*4b00*/  @!UP2 USEL UR8, UR14, UR4, !UP0 ;  /* 0x000000040e08a287 */ /* 0x000fe4000c000000 */
[----:B------:R-:W-:Y:S03]  /*4b10*/  @!UP2 UISETP.NE.AND UP0, UPT, UR22, 0x1, UPT ;  /* 0x000000011600a88c */ /* 0x000fe6000bf05270 */
[----:B------:R-:W-:Y:S02]  /*4b20*/  @!UP2 UMOV UR6, UR7 ;  /* 0x000000070006ac82 */ /* 0x000fe40008000000 */
[----:B------:R-:W2:Y:S02]  /*4b30*/  @!UP2 LDCU UR4, c[0x0][0xb20] ;  /* 0x00016400ff04a7ac */ /* 0x000ea40008000800 */
[----:B--2---:R-:W-:Y:S04]  /*4b40*/  @!UP2 USHF.R.U32.HI UR6, URZ, UR4, UR6 ;  /* 0x00000004ff06a299 */ /* 0x004fe80008011606 */
[----:B------:R-:W-:Y:S04]  /*4b50*/  @!UP2 USEL UR6, UR13, UR6, !UP0 ;  /* 0x000000060d06a287 */ /* 0x000fe8000c000000 */
[----:B------:R-:W-:Y:S02]  /*4b60*/  @!UP2 UIADD3 UR4, UPT, UPT, -UR8, UR6, URZ ;  /* 0x000000060804a290 */ /* 0x000fe4000fffe1ff */
[----:B------:R-:W-:Y:S02]  /*4b70*/  @!UP2 UIADD3 UR6, UPT, UPT, UR8, -UR6, URZ ;  /* 0x800000060806a290 */ /* 0x000fe4000fffe0ff */
[----:B------:R-:W-:Y:S02]  /*4b80*/  @!UP2 UIMAD UR14, UR4, UR5, UR14 ;  /* 0x00000005040ea2a4 */ /* 0x000fe4000f8e020e */
[----:B------:R-:W-:Y:S01]  /*4b90*/  @!UP2 UIMAD UR13, UR6, UR22, UR13 ;  /* 0x00000016060da2a4 */ /* 0x000fe2000f8e020d */
[----:B------:R-:W-:Y:S11]  /*4ba0*/  BRA.U UP3, `(.L_x_86) ;  /* 0x0000000103107547 */ /* 0x000ff6000b800000 */
[----:B------:R-:W-:Y:S04]  /*4bb0*/  MOV R6, UR37 ;  /* 0x0000002500067c02 */ /* 0x000fe80008000f00 */
[----:B------:R-:W-:Y:S04]  /*4bc0*/  SHF.L.U32 R6, R6, 0x1f, RZ ;  /* 0x0000001f06067819 */ /* 0x000fe800000006ff */
[----:B------:R-:W2:Y:S02]  /*4bd0*/  SYNCS.PHASECHK.TRANS64.TRYWAIT P2, [UR24+0xf8], R6 ;  /* 0x0000f806ff0075a7 */ /* 0x000ea40008041118 */
[----:B--2---:R-:W-:Y:S05]  /*4be0*/  @!P2 BRA `(.L_x_87) ;  /* 0x0000003400dca947 */ /* 0x004fea0003800000 */
.L_x_86:
[----:B------:R-:W-:Y:S05]  /*4bf0*/  @!P1 BRA `(.L_x_88) ;  /* 0x0000000000309947 */ /* 0x000fea0003800000 */
[----:B----4-:R-:W-:Y:S01]  /*4c00*/  ISETP.NE.U32.AND P1, PT, R2, RZ, PT ;  /* 0x000000ff0200720c */ /* 0x010fe20003f25070 */
[----:B------:R-:W2:Y:S01]  /*4c10*/  LDCU.64 UR4, c[0x0][0x358] ;  /* 0x00006b00ff0477ac */ /* 0x000ea20008000a00 */
[----:B------:R-:W-:Y:S02]  /*4c20*/  IMAD.MOV.U32 R52, RZ, RZ, 0x1 ;  /* 0x00000001ff347424 */ /* 0x000fe400078e00ff */
[----:B------:R-:W-:Y:S11]  /*4c30*/  ISETP.NE.AND.EX P1, PT, R3, RZ, PT, P1 ;  /* 0x000000ff0300720c */ /* 0x000ff60003f25310 */
[----:B------:R-:W-:Y:S02]  /*4c40*/  @!UPT UIADD3 URZ, UPT, UPT, URZ, URZ, URZ ;  /* 0x000000fffffff290 */ /* 0x000fe4000fffe0ff */
[----:B------:R-:W3:Y:S01]  /*4c50*/  @P1 LDC.64 R8, c[0x0][0x888] ;  /* 0x00022200ff081b82 */ /* 0x000ee20000000a00 */
[----:B-1----:R-:W-:Y:S04]  /*4c60*/  @P1 IMAD R0, R4, UR36, RZ ;  /* 0x0000002404001c24 */ /* 0x002fe8000f8e02ff */
[----:B---3--:R-:W-:Y:S04]  /*4c70*/  @P1 IMAD.WIDE R8, R0, 0x4, R8 ;  /* 0x0000000400081825 */ /* 0x008fe800078e0208 */
[----:B------:R-:W-:Y:S01]  /*4c80*/  HFMA2 R0, -RZ, RZ, 0, 5.9604644775390625e-08 ;  /* 0x00000001ff007431 */ /* 0x000fe200000001ff */
[----:B--2--5:R2:W5:Y:S04]  /*4c90*/  @P1 LDG.E R26, desc[UR4][R8.64] ;  /* 0x00000004081a1981 */ /* 0x024568000c1e1900 */
[----:B------:R-:W-:Y:S01]  /*4ca0*/  @!P1 PRMT R52, R0, 0x7610, R52 ;  /* 0x0000761000349816 */ /* 0x000fe20000000034 */
[----:B--2---:R-:W3:Y:S06]  /*4cb0*/  @!P1 LDC R26, c[0x0][0x880] ;  /* 0x00022000ff1a9b82 */ /* 0x004eec0000000800 */
.L_x_88:
[----:B---3-5:R-:W-:Y:S01]  /*4cc0*/  @!P0 FSETP.EQ.AND P1, PT, R26, RZ, PT ;  /* 0x000000ff1a00820b */ /* 0x028fe20003f22000 */
[----:B------:R-:W-:Y:S01]  /*4cd0*/  @!UPT UIADD3 URZ, UPT, UPT, URZ, URZ, URZ ;  /* 0x000000fffffff290 */ /* 0x000fe2000fffe0ff */
[----:B------:R-:W-:Y:S11]  /*4ce0*/  @!P0 BRA `(.L_x_89) ;  /* 0x0000000000188947 */ /* 0x000ff60003800000 */
[----:B------:R-:W-:Y:S02]  /*4cf0*/  LOP3.LUT P0, RZ, R52, 0xff, RZ, 0xc0, !PT ;  /* 0x000000ff34ff7812 */ /* 0x000fe4000780c0ff */
[----:B----4-:R-:W-:Y:S04]  /*4d00*/  ISETP.NE.U32.AND P1, PT, R2, RZ, PT ;  /* 0x000000ff0200720c */ /* 0x010fe80003f25070 */
[----:B------:R-:W-:Y:S04]  /*4d10*/  ISETP.NE.AND.EX P1, PT, R3, RZ, PT, P1 ;  /* 0x000000ff0300720c */ /* 0x000fe80003f25310 */
[----:B------:R-:W-:Y:S03]  /*4d20*/  PLOP3.LUT P1, PT, P1, PT, PT, 0x8, 0x80 ;  /* 0x000000000080781c */ /* 0x000fe60000f2e170 */
[----:B------:R-:W-:Y:S11]  /*4d30*/  @P0 FSETP.EQ.AND P1, PT, R26, RZ, PT ;  /* 0x000000ff1a00020b */ /* 0x000ff60003f22000 */
[----:B------:R-:W-:Y:S02]  /*4d40*/  @!UPT UIADD3 URZ, UPT, UPT, URZ, URZ, URZ ;  /* 0x000000fffffff290 */ /* 0x000fe4000fffe0ff */
.L_x_89:
[----:B------:R-:W-:Y:S01]  /*4d50*/  ULEA UR4, UR12, UR24, 0x3 ;  /* 0x000000180c047291 */ /* 0x000fe2000f8e18ff */
[----:B------:R-:W-:Y:S02]  /*4d60*/  SHF.L.U32 R9, R15, 0x1f, RZ ;  /* 0x0000001f0f097819 */ /* 0x000fe400000006ff */
[----:B------:R-:W-:Y:S04]  /*4d70*/  ELECT P0, URZ, PT ;  /* 0x0000000000ff782f */ /* 0x000fe80003800000 */
[----:B------:R-:W-:Y:S02]  /*4d80*/  PLOP3.LUT P1, PT, P1, P0, PT, 0xf2, 0x2f ;  /* 0x00000000002f781c */ /* 0x000fe40000f21e72 */
[----:B------:R-:W2:Y:S11]  /*4d90*/  SYNCS.PHASECHK.TRANS64.TRYWAIT P2, [UR4+0xd8], R9 ;  /* 0x0000d809ff0075a7 */ /* 0x000eb60008041104 */
[----:B------:R-:W-:Y:S05]  /*4da0*/  @!P1 IADD3 R8, P0, PT, R16, 0x580, RZ ;  /* 0x0000058010089810 */ /* 0x000fea0007f1e0ff */
[----:B-1----:R-:W-:Y:S01]  /*4db0*/  @!P1 IMAD.X R6, RZ, RZ, R17, P0 ;  /* 0x000000ffff069224 */ /* 0x002fe200000e0611 */
[----:B--2---:R-:W-:Y:S07]  /*4dc0*/  @!P2 BRA `(.L_x_90) ;  /* 0x00000034007ca947 */ /* 0x004fee0003800000 */
.L_x_177:
[----:B------:R-:W-:Y:S01]  /*4dd0*/  @!P1 R2UR UR7, R6 ;  /* 0x00000000060792ca */ /* 0x000fe200000e0000 */
[----:B------:R-:W-:Y:S01]  /*4de0*/  UIADD3 UR5, UPT, UPT, UR12, 0x1, URZ ;  /* 0x000000010c057890 */ /* 0x000fe2000fffe0ff */
[----:B------:R-:W-:Y:S01]  /*4df0*/  @!P1 R2UR UR6, R8 ;  /* 0x00000000080692ca */ /* 0x000fe200000e0000 */
[----:B------:R-:W-:Y:S01]  /*4e00*/  UIADD3 UR9, UPT, UPT, UR4, 0xc0, URZ ;  /* 0x000000c004097890 */ /* 0x000fe2000fffe0ff */
[----:B------:R-:W-:Y:S01]  /*4e10*/  @!P1 IMAD.MOV.U32 R6, RZ, RZ, 0x2000 ;  /* 0x00002000ff069424 */ /* 0x000fe200078e00ff */
[----:B------:R-:W-:Y:S01]  /*4e20*/  UISETP.NE.AND UP0, UPT, UR5, 0x3, UPT ;  /* 0x000000030500788c */ /* 0x000fe2000bf05270 */
[----:B------:R-:W-:Y:S01]  /*4e30*/  VIADD R14, R14, 0x1 ;  /* 0x000000010e0e7836 */ /* 0x000fe20000000000 */
[----:B------:R-:W-:Y:S01]  /*4e40*/  UMOV UR22, 0x0 ;  /* 0x0000000000167882 */ /* 0x000fe20000000000 */
[----:B------:R-:W-:Y:S01]  /*4e50*/  UMOV UR23, 0x10000000 ;  /* 0x1000000000177882 */ /* 0x000fe20000000000 */
[----:B------:R-:W-:Y:S04]  /*4e60*/  UPRMT UR20, UR54, 0x654, UR9 ;  /* 0x0000065436147896 */ /* 0x000fe80008000009 */
[----:B-1----:R-:W-:Y:S01]  /*4e70*/  IMAD.U32 R9, RZ, RZ, UR7 ;  /* 0x00000007ff097e24 */ /* 0x002fe2000f8e00ff */
[----:B------:R-:W-:Y:S01]  /*4e80*/  USEL UR7, URZ, 0x1, UP0 ;  /* 0x00000001ff077887 */ /* 0x000fe20008000000 */
[----:B------:R-:W-:Y:S01]  /*4e90*/  IMAD.U32 R8, RZ, RZ, UR6 ;  /* 0x00000006ff087e24 */ /* 0x000fe2000f8e00ff */
[----:B------:R-:W-:Y:S02]  /*4ea0*/  USEL UR6, UR5, URZ, UP0 ;  /* 0x000000ff05067287 */ /* 0x000fe40008000000 */
[----:B------:R-:W-:Y:S01]  /*4eb0*/  VOTEU.ALL UP0, P1 ;  /* 0x0000000000ff7886 */ /* 0x000fe20000800000 */
[----:B------:R-:W-:Y:S02]  /*4ec0*/  @!P1 R2UR UR19, R9 ;  /* 0x00000000091392ca */ /* 0x000fe400000e0000 */
[----:B------:R-:W-:Y:S02]  /*4ed0*/  @!P1 R2UR UR18, R8 ;  /* 0x00000000081292ca */ /* 0x000fe400000e0000 */
[----:B------:R-:W-:Y:S01]  /*4ee0*/  @!UP0 ULEA UR5, UR12, UR24, 0xd ;  /* 0x000000180c058291 */ /* 0x000fe2000f8e68ff */
[----:B------:R-:W-:Y:S02]  /*4ef0*/  LOP3.LUT R15, R15, UR7, RZ, 0x3c, !PT ;  /* 0x000000070f0f7c12 */ /* 0x000fe4000f8e3cff */
[----:B------:R-:W-:Y:S01]  /*4f00*/  UMOV UR12, UR36 ;  /* 0x00000024000c7c82 */ /* 0x000fe20008000000 */
[----:B------:R-:W-:Y:S01]  /*4f10*/  @!UP0 UIADD3 UR8, UPT, UPT, UR5, 0x400, URZ ;  /* 0x0000040005088890 */ /* 0x000fe2000fffe0ff */
[----:B------:R-:W-:Y:S01]  /*4f20*/  SHF.L.U32 R0, R15, 0x1f, RZ ;  /* 0x0000001f0f007819 */ /* 0x000fe200000006ff */
[----:B------:R-:W-:Y:S01]  /*4f30*/  VOTEU.ALL UP0, P1 ;  /* 0x0000000000ff7886 */ /* 0x000fe20000800000 */
[----:B------:R-:W-:Y:S06]  /*4f40*/  ULEA UR5, UR6, UR24, 0x3 ;  /* 0x0000001806057291 */ /* 0x000fec000f8e18ff */
[----:B------:R1:W-:Y:S01]  /*4f50*/  @!UP0 UTMALDG.3D [UR8], [UR18], desc[UR22] ;  /* 0x00001608120085b4 */ /* 0x0003e20008011000 */
[----:B------:R1:W-:Y:S01]  /*4f60*/  @!P1 SYNCS.ARRIVE.TRANS64.RED.A0TR RZ, [UR4+0xc0], R6 ;  /* 0x0000c006ffff99a7 */ /* 0x0003e20008300404 */
[----:B------:R-:W-:Y:S01]  /*4f70*/  SYNCS.ARRIVE.TRANS64.RED.A1T0 RZ, [UR20], RZ ;  /* 0x000000ffffff79a7 */ /* 0x000fe20008100414 */
[----:B------:R-:W2:Y:S02]  /*4f80*/  SYNCS.PHASECHK.TRANS64.TRYWAIT P0, [UR5+0xd8], R0 ;  /* 0x0000d800ff0075a7 */ /* 0x000ea40008001105 */
[----:B-12---:R-:W-:Y:S05]  /*4f90*/  @!P0 BRA `(.L_x_91) ;  /* 0x0000003400208947 */ /* 0x006fea0003800000 */
.L_x_179:
[----:B------:R-:W-:Y:S01]  /*4fa0*/  UIADD3 UR9, UPT, UPT, UR5, 0xc0, URZ ;  /* 0x000000c005097890 */ /* 0x000fe2000fffe0ff */
[----:B-1----:R-:W-:Y:S01]  /*4fb0*/  @!P1 IADD3 R6, P0, PT, R16, 0x580, RZ ;  /* 0x0000058010069810 */ /* 0x002fe20007f1e0ff */
[----:B------:R-:W-:Y:S01]  /*4fc0*/  UPLOP3.LUT UP3, UPT, UPT, UPT, UPT, 0x80, 0x8 ;  /* 0x000000000008789c */ /* 0x000fe20003f6f070 */
[----:B------:R-:W-:Y:S01]  /*4fd0*/  R2UR UR23, R54 ;  /* 0x00000000361772ca */ /* 0x000fe200000e0000 */
[----:B------:R-:W-:Y:S01]  /*4fe0*/  UMOV UR20, 0x0 ;  /* 0x0000000000147882 */ /* 0x000fe20000000000 */
[----:B------:R-:W-:Y:S01]  /*4ff0*/  @!P1 R2UR UR7, R6 ;  /* 0x00000000060792ca */ /* 0x000fe200000e0000 */
[----:B------:R-:W-:Y:S01]  /*5000*/  @!P1 IMAD.X R0, RZ, RZ, R17, P0 ;  /* 0x000000ffff009224 */ /* 0x000fe200000e0611 */
[----:B------:R-:W-:Y:S01]  /*5010*/  UMOV UR21, 0x10000000 ;  /* 0x1000000000157882 */ /* 0x000fe20000000000 */
[----:B------:R-:W-:Y:S01]  /*5020*/  UMOV UR12, UR36 ;  /* 0x00000024000c7c82 */ /* 0x000fe20008000000 */
[----:B------:R-:W-:Y:S01]  /*5030*/  VOTEU.ALL UP0, P1 ;  /* 0x0000000000ff7886 */ /* 0x000fe20000800000 */
[----:B------:R-:W-:Y:S01]  /*5040*/  R2UR UR22, R55 ;  /* 0x00000000371672ca */ /* 0x000fe200000e0000 */
[----:B------:R-:W-:Y:S01]  /*5050*/  UMOV UR36, UR25 ;  /* 0x0000001900247c82 */ /* 0x000fe20008000000 */
[----:B------:R-:W-:Y:S02]  /*5060*/  @!P1 R2UR UR4, R0 ;  /* 0x00000000000492ca */ /* 0x000fe400000e0000 */
[----:B------:R-:W-:Y:S01]  /*5070*/  @!UP0 UIADD3 UR10, UPT, UPT, UR10, 0x20, URZ ;  /* 0x000000200a0a8890 */ /* 0x000fe2000fffe0ff */
[C---:B------:R-:W-:Y:S01]  /*5080*/  ISETP.NE.AND P0, PT, R14.reuse, 0x2, PT ;  /* 0x000000020e00780c */ /* 0x040fe20003f05270 */
[----:B------:R-:W-:Y:S02]  /*5090*/  UIADD3 UR30, UPT, UPT, UR13, UR23, URZ ;  /* 0x000000170d1e7290 */ /* 0x000fe4000fffe0ff */
[----:B------:R-:W-:Y:S01]  /*50a0*/  IMAD.U32 R8, RZ, RZ, UR7 ;  /* 0x00000007ff087e24 */ /* 0x000fe2000f8e00ff */
[----:B------:R-:W-:Y:S02]  /*50b0*/  SEL R0, RZ, 0x1, P0 ;  /* 0x00000001ff007807 */ /* 0x000fe40000000000 */
[----:B------:R-:W-:Y:S02]  /*50c0*/  SEL R14, R14, RZ, P0 ;  /* 0x000000ff0e0e7207 */ /* 0x000fe40000000000 */
[----:B------:R-:W-:Y:S01]  /*50d0*/  @!P1 R2UR UR18, R8 ;  /* 0x00000000081292ca */ /* 0x000fe200000e0000 */
[----:B------:R-:W-:Y:S01]  /*50e0*/  UIADD3 UR26, UPT, UPT, UR14, UR22, URZ ;  /* 0x000000160e1a7290 */ /* 0x000fe2000fffe0ff */
[----:B------:R-:W-:Y:S01]  /*50f0*/  IMAD.U32 R9, RZ, RZ, UR4 ;  /* 0x00000004ff097e24 */ /* 0x000fe2000f8e00ff */
[----:B------:R-:W-:Y:S01]  /*5100*/  @!UP0 ULEA UR4, UR6, UR24, 0xd ;  /* 0x0000001806048291 */ /* 0x000fe2000f8e68ff */
[----:B------:R-:W-:Y:S03]  /*5110*/  LOP3.LUT R13, R13, R0, RZ, 0x3c, !PT ;  /* 0x000000000d0d7212 */ /* 0x000fe600078e3cff */
[----:B------:R-:W-:Y:S01]  /*5120*/  @!P1 R2UR UR19, R9 ;  /* 0x00000000091392ca */ /* 0x000fe200000e0000 */
[----:B------:R-:W-:Y:S01]  /*5130*/  @!UP0 UIADD3 UR8, UPT, UPT, UR4, 0x400, URZ ;  /* 0x0000040004088890 */ /* 0x000fe2000fffe0ff */
[----:B------:R-:W-:Y:S01]  /*5140*/  VOTEU.ALL UP0, P1 ;  /* 0x0000000000ff7886 */ /* 0x000fe20000800000 */
[----:B------:R-:W-:Y:S10]  /*5150*/  UPRMT UR4, UR54, 0x654, UR9 ;  /* 0x0000065436047896 */ /* 0x000ff40008000009 */
[----:B------:R1:W-:Y:S01]  /*5160*/  @!UP0 UTMALDG.3D [UR8], [UR18], desc[UR20] ;  /* 0x00001408120085b4 */ /* 0x0003e20008011000 */
[----:B------:R3:W-:Y:S01]  /*5170*/  @!P1 SYNCS.ARRIVE.TRANS64.RED.A0TR RZ, [UR5+0xc0], R7 ;  /* 0x0000c007ffff99a7 */ /* 0x0007e20008300405 */
[----:B------:R-:W-:Y:S01]  /*5180*/  SYNCS.ARRIVE.TRANS64.RED.A1T0 RZ, [UR4], RZ ;  /* 0x000000ffffff79a7 */ /* 0x000fe20008100404 */
[----:B------:R-:W-:Y:S04]  /*5190*/  UIADD3 UR4, UPT, UPT, UR6, 0x1, URZ ;  /* 0x0000000106047890 */ /* 0x000fe8000fffe0ff */
[----:B------:R-:W-:Y:S04]  /*51a0*/  UISETP.NE.AND UP0, UPT, UR4, 0x3, UPT ;  /* 0x000000030400788c */ /* 0x000fe8000bf05270 */
[----:B------:R-:W-:Y:S06]  /*51b0*/  USEL UR5, URZ, 0x1, UP0 ;  /* 0x00000001ff057887 */ /* 0x000fec0008000000 */
[----:B------:R-:W-:Y:S01]  /*51c0*/  LOP3.LUT R15, R15, UR5, RZ, 0x3c, !PT ;  /* 0x000000050f0f7c12 */ /* 0x000fe2000f8e3cff */
[----:B-1----:R-:W-:Y:S01]  /*51d0*/  USEL UR12, UR4, URZ, UP0 ;  /* 0x000000ff040c7287 */ /* 0x002fe20008000000 */
[----:B------:R-:W-:Y:S11]  /*51e0*/  BRA.U UP1, `(.L_x_92) ;  /* 0xfffffff101f07547 */ /* 0x000ff6000b83ffff */
[----:B------:R-:W-:Y:S01]  /*51f0*/  UIADD3 UR24, UPT, UPT, UR24, 0xd8, URZ ;  /* 0x000000d818187890 */ /* 0x000fe2000fffe0ff */
[----:B----4-:R-:W-:-:S03]  /*5200*/  SHF.L.U32 R2, R15, 0x1f, RZ ;  /* 0x0000001f0f027819 */ /* 0x010fc600000006ff */
[----:B------:R-:W-:-:S09]  /*5210*/  ULEA UR4, UR12, UR24, 0x3 ;  /* 0x000000180c047291 */ /* 0x000fd2000f8e18ff */
[----:B------:R-:W1:Y:S02]  /*5220*/  SYNCS.PHASECHK.TRANS64.TRYWAIT P0, [UR4], R2 ;  /* 0x00000002ff0075a7 */ /* 0x000e640008001104 */
[----:B-1----:R-:W-:Y:S05]  /*5230*/  @!P0 BRA `(.L_x_93) ;  /* 0x0000003000908947 */ /* 0x002fea0003800000 */
.L_x_181:
        /* <DEDUP_REMOVED lines=9> */
.L_x_183:
[----:B------:R-:W-:-:S04]  /*52d0*/  UIADD3 UR4, UPT, UPT, UR4, 0x1, URZ ;  /* 0x0000000104047890 */ /* 0x000fc8000fffe0ff */
[----:B------:R-:W-:-:S04]  /*52e0*/  UISETP.NE.AND UP0, UPT, UR4, 0x3, UPT ;  /* 0x000000030400788c */ /* 0x000fc8000bf05270 */
[----:B------:R-:W-:Y:S02]  /*52f0*/  USEL UR5, URZ, 0x1, UP0 ;  /* 0x00000001ff057887 */ /* 0x000fe40008000000 */
[----:B------:R-:W-:-:S04]  /*5300*/  USEL UR4, UR4, URZ, UP0 ;  /* 0x000000ff04047287 */ /* 0x000fc80008000000 */
[----:B------:R-:W-:Y:S01]  /*5310*/  ULEA UR4, UR4, UR24, 0x3 ;  /* 0x0000001804047291 */ /* 0x000fe2000f8e18ff */
[----:B-1----:R-:W-:-:S04]  /*5320*/  LOP3.LUT R2, R15, UR5, RZ, 0x3c, !PT ;  /* 0x000000050f027c12 */ /* 0x002fc8000f8e3cff */
[----:B------:R-:W-:Y:S01]  /*5330*/  SHF.L.U32 R2, R2, 0x1f, RZ ;  /* 0x0000001f02027819 */ /* 0x000fe200000006ff */
[----:B------:R-:W-:-:S07]  /*5340*/  IMAD.U32 R0, RZ, RZ, UR4 ;  /* 0x00000004ff007e24 */ /* 0x000fce000f8e00ff */
.L_x_95:
[----:B-1----:R1:W2:Y:S02]  /*5350*/  SYNCS.PHASECHK.TRANS64.TRYWAIT P0, [R0+URZ], R2 ;  /* 0x00000002000075a7 */ /* 0x0022a400080011ff */
[----:B--2---:R-:W-:Y:S05]  /*5360*/  @!P0 NANOSLEEP.SYNCS 0x989680 ;  /* 0x009896800000895d */ /* 0x004fea0003900000 */
[----:B------:R-:W2:Y:S02]  /*5370*/  @!P0 SYNCS.PHASECHK.TRANS64 P0, [R0+URZ], R2 ;  /* 0x00000002000085a7 */ /* 0x000ea400080010ff */
[----:B--2---:R-:W-:Y:S05]  /*5380*/  @P0 EXIT ;  /* 0x000000000000094d */ /* 0x004fea0003800000 */
[----:B------:R-:W-:Y:S05]  /*5390*/  BRA `(.L_x_95) ;  /* 0xfffffffc00ec7947 */ /* 0x000fea000383ffff */
.L_x_83:
[----:B------:R-:W-:-:S06]  /*53a0*/  UISETP.GE.AND UP0, UPT, UR22, 0x4, UPT ;  /* 0x000000041600788c */ /* 0x000fcc000bf06270 */
[----:B------:R-:W-:-:S13]  /*53b0*/  PLOP3.LUT P0, PT, PT, PT, UP0, 0x80, 0x8 ;  /* 0x000000000008781c */ /* 0x000fda0003f0f008 */
[----:B------:R-:W-:Y:S05]  /*53c0*/  @!P0 EXIT ;  /* 0x000000000000894d */ /* 0x000fea0003800000 */
[----:B------:R-:W-:Y:S01]  /*53d0*/  BAR.SYNC.DEFER_BLOCKING 0x6, 0xa0 ;  /* 0x0182800000007b1d */ /* 0x000fe20000010000 */
[C---:B------:R-:W-:Y:S01]  /*53e0*/  IMAD.SHL.U32 R4, R63.reuse, 0x20, RZ ;  /* 0x000000203f047824 */ /* 0x040fe200078e00ff */
[C---:B------:R-:W-:Y:S01]  /*53f0*/  R2P PR, R63.reuse, 0x6 ;  /* 0x000000063f007804 */ /* 0x040fe20000000000 */
[C---:B------:R-:W-:Y:S01]  /*5400*/  IMAD.SHL.U32 R2, R63.reuse, 0x4, RZ ;  /* 0x000000043f027824 */ /* 0x040fe200078e00ff */
[----:B------:R-:W-:Y:S01]  /*5410*/  CS2R R58, SRZ ;  /* 0x00000000003a7805 */ /* 0x000fe2000001ff00 */
[C---:B------:R-:W-:Y:S01]  /*5420*/  IMAD.U32 R23, R63.reuse, 0x10000, RZ ;  /* 0x000100003f177824 */ /* 0x040fe200078e00ff */
[----:B------:R-:W-:Y:S01]  /*5430*/  UMOV UR44, 0x400 ;  /* 0x00000400002c7882 */ /* 0x000fe20000000000 */
[----:B------:R-:W1:Y:S01]  /*5440*/  LDCU.64 UR4, c[0x0][0x890] ;  /* 0x00011200ff0477ac */ /* 0x000e620008000a00 */
[----:B------:R-:W2:Y:S01]  /*5450*/  LDC.64 R50, c[0x0][0x8b0] ;  /* 0x00022c00ff327b82 */ /* 0x000ea20000000a00 */
[C---:B------:R-:W-:Y:S01]  /*5460*/  LOP3.LUT R3, R4.reuse, 0xe0, RZ, 0xc0, !PT ;  /* 0x000000e004037812 */ /* 0x040fe200078ec0ff */
[----:B------:R-:W-:Y:S01]  /*5470*/  IMAD.SHL.U32 R27, R63, 0x10, RZ ;  /* 0x000000103f1b7824 */ /* 0x000fe200078e00ff */
[----:B------:R-:W-:Y:S01]  /*5480*/  ULEA UR44, UR54, UR44, 0x18 ;  /* 0x0000002c362c7291 */ /* 0x000fe2000f8ec0ff */
[----:B------:R-:W-:Y:S01]  /*5490*/  LOP3.LUT R4, R4, 0x100, RZ, 0xc0, !PT ;  /* 0x0000010004047812 */ /* 0x000fe200078ec0ff */
[----:B------:R-:W-:Y:S01]  /*54a0*/  IMAD.MOV.U32 R62, RZ, RZ, 0x8 ;  /* 0x00000008ff3e7424 */ /* 0x000fe200078e00ff */
[----:B------:R-:W-:Y:S01]  /*54b0*/  LOP3.LUT R2, R3, 0x1c, R2, 0xf8, !PT ;  /* 0x0000001c03027812 */ /* 0x000fe200078ef802 */
[----:B------:R-:W-:Y:S01]  /*54c0*/  IMAD.MOV.U32 R61, RZ, RZ, 0x10 ;  /* 0x00000010ff3d7424 */ /* 0x000fe200078e00ff */
[----:B------:R-:W3:Y:S01]  /*54d0*/  LDC.64 R48, c[0x0][0x8a8] ;  /* 0x00022a00ff307b82 */ /* 0x000ee20000000a00 */
[----:B------:R-:W-:Y:S01]  /*54e0*/  SHF.R.U32.HI R3, RZ, 0x2, R63 ;  /* 0x00000002ff037819 */ /* 0x000fe2000001163f */
[----:B------:R-:W-:Y:S01]  /*54f0*/  IMAD.MOV.U32 R22, RZ, RZ, RZ ;  /* 0x000000ffff167224 */ /* 0x000fe200078e00ff */
[----:B------:R-:W-:Y:S01]  /*5500*/  LOP3.LUT R23, R23, 0x600000, RZ, 0xc0, !PT ;  /* 0x0060000017177812 */ /* 0x000fe200078ec0ff */
[----:B------:R-:W-:Y:S01]  /*5510*/  IMAD.MOV.U32 R60, RZ, RZ, RZ ;  /* 0x000000ffff3c7224 */ /* 0x000fe200078e00ff */
[----:B------:R-:W-:Y:S01]  /*5520*/  LOP3.LUT R27, R4, 0x600, R27, 0xf8, !PT ;  /* 0x00000600041b7812 */ /* 0x000fe200078ef81b */
[----:B------:R-:W4:Y:S01]  /*5530*/  LDCU UR63, c[0x0][0x370] ;  /* 0x00006e00ff3f77ac */ /* 0x000f220008000800 */
[----:B------:R-:W-:Y:S01]  /*5540*/  LOP3.LUT R2, R2, 0x4, R3, 0x78, !PT ;  /* 0x0000000402027812 */ /* 0x000fe200078e7803 */
[----:B------:R-:W4:Y:S01]  /*5550*/  LDS R0, [UR44+0x1b0] ;  /* 0x0001b02cff007984 */ /* 0x000f220008000800 */
[----:B-1----:R-:W-:Y:S01]  /*5560*/  IMAD.U32 R65, RZ, RZ, UR4 ;  /* 0x00000004ff417e24 */ /* 0x002fe2000f8e00ff */
[----:B------:R-:W-:Y:S01]  /*5570*/  UIADD3 UR4, UPT, UPT, UR44, 0x400, URZ ;  /* 0x000004002c047890 */ /* 0x000fe2000fffe0ff */
[----:B------:R-:W-:Y:S01]  /*5580*/  LOP3.LUT R27, R27, R2, RZ, 0xfc, !PT ;  /* 0x000000021b1b7212 */ /* 0x000fe200078efcff */
[----:B------:R-:W-:Y:S01]  /*5590*/  IMAD.U32 R64, RZ, RZ, UR5 ;  /* 0x00000005ff407e24 */ /* 0x000fe2000f8e00ff */
[----:B------:R-:W-:Y:S01]  /*55a0*/  LOP3.LUT R63, R63, 0x60, RZ, 0xc0, !PT ;  /* 0x000000603f3f7812 */ /* 0x000fe200078ec0ff */
[----:B------:R-:W1:Y:S01]  /*55b0*/  LDCU UR41, c[0x0][0xb0c] ;  /* 0x00016180ff2977ac */ /* 0x000e620008000800 */
[----:B------:R-:W-:Y:S01]  /*55c0*/  SEL R62, R62, 0xfffffff8, !P1 ;  /* 0xfffffff83e3e7807 */ /* 0x000fe20004800000 */
[----:B------:R-:W-:Y:S01]  /*55d0*/  IMAD.U32 R67, RZ, RZ, UR4 ;  /* 0x00000004ff437e24 */ /* 0x000fe2000f8e00ff */
[----:B------:R-:W-:Y:S01]  /*55e0*/  SEL R61, R61, 0xfffffff0, !P2 ;  /* 0xfffffff03d3d7807 */ /* 0x000fe20005000000 */
[----:B------:R-:W1:Y:S01]  /*55f0*/  LDCU UR39, c[0x0][0xb30] ;  /* 0x00016600ff2777ac */ /* 0x000e620008000800 */
[----:B------:R-:W1:Y:S01]  /*5600*/  LDCU.64 UR60, c[0x0][0x888] ;  /* 0x00011100ff3c77ac */ /* 0x000e620008000a00 */
[----:B------:R-:W1:Y:S01]  /*5610*/  LDCU.64 UR42, c[0x0][0xb28] ;  /* 0x00016500ff2a77ac */ /* 0x000e620008000a00 */
[----:B------:R-:W1:Y:S01]  /*5620*/  LDCU.128 UR56, c[0x0][0xb10] ;  /* 0x00016200ff3877ac */ /* 0x000e620008000c00 */
[----:B------:R-:W1:Y:S01]  /*5630*/  LDCU UR62, c[0x0][0x374] ;  /* 0x00006e80ff3e77ac */ /* 0x000e620008000800 */
[----:B------:R-:W-:Y:S01]  /*5640*/  UMOV UR55, 0x1 ;  /* 0x0000000100377882 */ /* 0x000fe20000000000 */
[----:B------:R-:W-:Y:S01]  /*5650*/  UMOV UR46, URZ ;  /* 0x000000ff002e7c82 */ /* 0x000fe20008000000 */
[----:B------:R-:W-:Y:S01]  /*5660*/  UMOV UR53, URZ ;  /* 0x000000ff00357c82 */ /* 0x000fe20008000000 */
[----:B------:R-:W-:Y:S01]  /*5670*/  UMOV UR52, URZ ;  /* 0x000000ff00347c82 */ /* 0x000fe20008000000 */
[----:B-1234-:R-:W-:-:S07]  /*5680*/  IMAD.IADD R23, R0, 0x1, R23 ;  /* 0x0000000100177824 */ /* 0x01efce00078e0217 */
.L_x_126:
[C---:B------:R-:W-:Y:S02]  /*5690*/  LEA R0, R58.reuse, UR44, 0x3 ;  /* 0x0000002c3a007c11 */ /* 0x040fe4000f8e18ff */
[----:B------:R-:W-:Y:S02]  /*56a0*/  SHF.L.U32 R2, R59, 0x1f, RZ ;  /* 0x0000001f3b027819 */ /* 0x000fe400000006ff */
[----:B------:R-:W-:Y:S02]  /*56b0*/  LEA R4, R58, UR44, 0x4 ;  /* 0x0000002c3a047c11 */ /* 0x000fe4000f8e20ff */
[----:B------:R-:W1:Y:S02]  /*56c0*/  SYNCS.PHASECHK.TRANS64.TRYWAIT P0, [R0+URZ+0x100], R2 ;  /* 0x00010002000075a7 */ /* 0x000e6400080011ff */
[----:B-1----:R-:W-:Y:S05]  /*56d0*/  @!P0 BRA `(.L_x_96) ;  /* 0x0000002c00988947 */ /* 0x002fea0003800000 */
.L_x_184:
[----:B------:R-:W-:Y:S01]  /*56e0*/  R2UR UR7, R66 ;  /* 0x00000000420772ca */ /* 0x000fe200000e0000 */
[----:B------:R-:W2:Y:S01]  /*56f0*/  LDS.128 R4, [R4+0x190] ;  /* 0x0001900004047984 */ /* 0x000ea20000000c00 */
[----:B-1----:R-:W-:Y:S01]  /*5700*/  VIADD R0, R0, 0x110 ;  /* 0x0000011000007836 */ /* 0x002fe20000000000 */
[----:B------:R-:W-:Y:S04]  /*5710*/  UISETP.GE.AND UP0, UPT, UR40, 0x1, UPT ;  /* 0x000000012800788c */ /* 0x000fe8000bf06270 */
[----:B------:R-:W-:Y:S01]  /*5720*/  PRMT R0, RZ, 0x654, R0 ;  /* 0x00000654ff007816 */ /* 0x000fe20000000000 */
[----:B------:R-:W-:Y:S01]  /*5730*/  @!PT LDS RZ, [RZ] ;  /* 0x00000000fffff984 */ /* 0x000fe20000000800 */
[----:B------:R-:W-:Y:S01]  /*5740*/  @!PT LDS RZ, [RZ] ;  /* 0x00000000fffff984 */ /* 0x000fe20000000800 */
[----:B------:R-:W-:Y:S01]  /*5750*/  @!PT LDS RZ, [RZ] ;  /* 0x00000000fffff984 */ /* 0x000fe20000000800 */
[----:B------:R-:W-:Y:S01]  /*5760*/  @!PT LDS RZ, [RZ] ;  /* 0x00000000fffff984 */ /* 0x000fe20000000800 */
[----:B------:R1:W-:Y:S06]  /*5770*/  MEMBAR.ALL.CTA ;  /* 0x0000000000007992 */ /* 0x0003ec0000008000 */
[----:B-1----:R-:W1:Y:S02]  /*5780*/  FENCE.VIEW.ASYNC.S ;  /* 0x00000000000073c6 */ /* 0x002e640000000000 */
[----:B-1----:R1:W-:Y:S01]  /*5790*/  SYNCS.ARRIVE.TRANS64.RED.A1T0 RZ, [R0+URZ], RZ ;  /* 0x000000ff00ff79a7 */ /* 0x0023e200081004ff */
[----:B--2---:R-:W-:Y:S11]  /*57a0*/  LOP3.LUT P0, RZ, R6, 0x1, RZ, 0xc0, !PT ;  /* 0x0000000106ff7812 */ /* 0x004ff6000780c0ff */
[----:B------:R-:W-:Y:S02]  /*57b0*/  @!UPT UIADD3 URZ, UPT, UPT, URZ, URZ, URZ ;  /* 0x000000fffffff290 */ /* 0x000fe4000fffe0ff */
[----:B------:R-:W-:Y:S01]  /*57c0*/  VOTEU.ANY UP1, P0 ;  /* 0x0000000000ff7886 */ /* 0x000fe20000020100 */
[----:B------:R-:W-:Y:S01]  /*57d0*/  PLOP3.LUT P0, PT, PT, PT, UP1, 0x80, 0x8 ;  /* 0x000000000008781c */ /* 0x000fe20003f0f018 */
[----:B------:R-:W-:Y:S06]  /*57e0*/  UP2UR UR4, UPR, URZ, 0x2 ;  /* 0x00000002ff047883 */ /* 0x000fec0008000000 */
[----:B------:R-:W-:Y:S06]  /*57f0*/  IMAD.U32 R68, RZ, RZ, UR4 ;  /* 0x00000004ff447e24 */ /* 0x000fec000f8e00ff */
[----:B------:R-:W-:Y:S02]  /*5800*/  @P0 SHF.R.U32.HI R2, RZ, 0x10, R5 ;  /* 0x00000010ff020819 */ /* 0x000fe40000011605 */
[----:B------:R-:W-:Y:S02]  /*5810*/  @P0 MOV R3, R4 ;  /* 0x0000000400030202 */ /* 0x000fe40000000f00 */
[----:B------:R-:W-:Y:S02]  /*5820*/  @P0 R2UR UR4, R2 ;  /* 0x00000000020402ca */ /* 0x000fe400000e0000 */
[----:B------:R-:W-:Y:S02]  /*5830*/  @P0 LOP3.LUT R4, R5, 0xffff, RZ, 0xc0, !PT ;  /* 0x0000ffff05040812 */ /* 0x000fe400078ec0ff */
[----:B------:R-:W-:Y:S02]  /*5840*/  @P0 R2UR UR6, R3 ;  /* 0x00000000030602ca */ /* 0x000fe400000e0000 */
[----:B------:R-:W-:Y:S07]  /*5850*/  @P0 R2UR UR5, R4 ;  /* 0x00000000040502ca */ /* 0x000fee00000e0000 */
[----:B------:R-:W-:Y:S02]  /*5860*/  @UP1 UMOV UR7, UR4 ;  /* 0x0000000400071c82 */ /* 0x000fe40008000000 */
[----:B------:R-:W-:Y:S02]  /*5870*/  IMAD.U32 R66, RZ, RZ, UR7 ;  /* 0x00000007ff427e24 */ /* 0x000fe4000f8e00ff */
[----:B------:R-:W-:Y:S02]  /*5880*/  @UP1 UMOV UR38, UR6 ;  /* 0x0000000600261c82 */ /* 0x000fe40008000000 */
[----:B------:R-:W-:Y:S01]  /*5890*/  @UP1 UMOV UR37, UR5 ;  /* 0x0000000500251c82 */ /* 0x000fe20008000000 */
[----:B-1----:R-:W-:Y:S05]  /*58a0*/  BRA.U !UP0, `(.L_x_97) ;  /* 0x0000000108cc7547 */ /* 0x002fea000b800000 */
[----:B------:R-:W1:Y:S01]  /*58b0*/  LDCU UR12, c[0x0][0xb20] ;  /* 0x00016400ff0c77ac */ /* 0x000e620008000800 */
[----:B------:R-:W-:Y:S02]  /*58c0*/  UIMAD.WIDE.U32 UR4, UR62, UR59, URZ ;  /* 0x0000003b3e0472a5 */ /* 0x000fe4000f8e00ff */
[----:B------:R-:W-:Y:S02]  /*58d0*/  UIMAD.WIDE.U32 UR6, UR63, UR56, URZ ;  /* 0x000000383f0672a5 */ /* 0x000fe4000f8e00ff */
[----:B------:R-:W-:Y:S02]  /*58e0*/  UISETP.NE.AND UP0, UPT, UR58, 0x1, UPT ;  /* 0x000000013a00788c */ /* 0x000fe4000bf05270 */
[----:B------:R-:W-:Y:S02]  /*58f0*/  UIMAD.WIDE.U32 UR8, UR37, UR59, URZ ;  /* 0x0000003b250872a5 */ /* 0x000fe4000f8e00ff */
[----:B------:R-:W-:Y:S02]  /*5900*/  UIMAD.WIDE.U32 UR10, UR38, UR56, URZ ;  /* 0x00000038260a72a5 */ /* 0x000fe4000f8e00ff */
[----:B------:R-:W-:Y:S02]  /*5910*/  UISETP.NE.AND UP1, UPT, UR41, 0x1, UPT ;  /* 0x000000012900788c */ /* 0x000fe4000bf25270 */
[----:B------:R-:W-:Y:S01]  /*5920*/  UISETP.NE.AND UP2, UPT, UR40, 0x1, UPT ;  /* 0x000000012800788c */ /* 0x000fe2000bf45270 */
[----:B------:R-:W-:Y:S02]  /*5930*/  UMOV UR4, UR5 ;  /* 0x0000000500047c82 */ /* 0x000fe40008000000 */
[----:B-1----:R-:W-:Y:S03]  /*5940*/  USHF.R.U32.HI UR5, URZ, UR12, UR4 ;  /* 0x0000000cff057299 */ /* 0x002fe60008011604 */
[----:B------:R-:W-:Y:S02]  /*5950*/  UMOV UR4, UR7 ;  /* 0x0000000700047c82 */ /* 0x000fe40008000000 */
[----:B------:R-:W-:Y:S02]  /*5960*/  USHF.R.U32.HI UR7, URZ, UR57, UR4 ;  /* 0x00000039ff077299 */ /* 0x000fe40008011604 */
[----:B------:R-:W-:Y:S02]  /*5970*/  USEL UR4, UR62, UR5, !UP0 ;  /* 0x000000053e047287 */ /* 0x000fe4000c000000 */
[----:B------:R-:W-:Y:S01]  /*5980*/  USEL UR7, UR63, UR7, !UP1 ;  /* 0x000000073f077287 */ /* 0x000fe2000c800000 */
[----:B------:R-:W-:Y:S01]  /*5990*/  UMOV UR5, UR9 ;  /* 0x0000000900057c82 */ /* 0x000fe20008000000 */
[----:B------:R-:W-:Y:S02]  /*59a0*/  UIMAD.WIDE.U32 UR8, UR4, UR42, URZ ;  /* 0x0000002a040872a5 */ /* 0x000fe4000f8e00ff */
[----:B------:R-:W-:Y:S03]  /*59b0*/  USHF.R.U32.HI UR6, URZ, UR12, UR5 ;  /* 0x0000000cff067299 */ /* 0x000fe60008011605 */
[----:B------:R-:W-:Y:S01]  /*59c0*/  UMOV UR5, UR11 ;  /* 0x0000000b00057c82 */ /* 0x000fe20008000000 */
[----:B------:R-:W-:Y:S02]  /*59d0*/  UIMAD.WIDE.U32 UR10, UR7, UR42, URZ ;  /* 0x0000002a070a72a5 */ /* 0x000fe4000f8e00ff */
[----:B------:R-:W-:Y:S02]  /*59e0*/  USHF.R.U32.HI UR12, URZ, UR57, UR5 ;  /* 0x00000039ff0c7299 */ /* 0x000fe40008011605 */
[----:B------:R-:W-:Y:S01]  /*59f0*/  USEL UR6, UR37, UR6, !UP0 ;  /* 0x0000000625067287 */ /* 0x000fe2000c000000 */
[----:B------:R-:W-:Y:S02]  /*5a00*/  UMOV UR5, UR9 ;  /* 0x0000000900057c82 */ /* 0x000fe40008000000 */
[----:B------:R-:W-:Y:S01]  /*5a10*/  UMOV UR10, UR11 ;  /* 0x0000000b000a7c82 */ /* 0x000fe20008000000 */
[----:B------:R-:W-:Y:S02]  /*5a20*/  @UP2 USHF.R.U32.HI UR4, URZ, UR43, UR5 ;  /* 0x0000002bff042299 */ /* 0x000fe40008011605 */
[----:B------:R-:W-:Y:S02]  /*5a30*/  @UP2 USHF.R.U32.HI UR7, URZ, UR43, UR10 ;  /* 0x0000002bff072299 */ /* 0x000fe4000801160a */
[----:B------:R-:W-:Y:S02]  /*5a40*/  UIMAD UR4, UR40, UR4, URZ ;  /* 0x00000004280472a4 */ /* 0x000fe4000f8e02ff */
[----:B------:R-:W-:Y:S02]  /*5a50*/  UIMAD.WIDE.U32 UR10, UR6, UR42, URZ ;  /* 0x0000002a060a72a5 */ /* 0x000fe4000f8e00ff */
[----:B------:R-:W-:Y:S02]  /*5a60*/  USEL UR5, UR38, UR12, !UP1 ;  /* 0x0000000c26057287 */ /* 0x000fe4000c800000 */
[----:B------:R-:W-:Y:S02]  /*5a70*/  UIMAD UR8, UR40, UR7, URZ ;  /* 0x00000007280872a4 */ /* 0x000fe4000f8e02ff */
[----:B------:R-:W-:Y:S03]  /*5a80*/  UISETP.GE.AND UP0, UPT, UR6, UR4, UPT ;  /* 0x000000040600728c */ /* 0x000fe6000bf06270 */
[----:B------:R-:W-:Y:S01]  /*5a90*/  UMOV UR4, UR11 ;  /* 0x0000000b00047c82 */ /* 0x000fe20008000000 */
[----:B------:R-:W-:Y:S02]  /*5aa0*/  UISETP.GE.OR UP0, UPT, UR5, UR8, UP0 ;  /* 0x000000080500728c */ /* 0x000fe40008706670 */
[----:B------:R-:W-:Y:S02]  /*5ab0*/  USHF.R.U32.HI UR4, URZ, UR43, UR4 ;  /* 0x0000002bff047299 */ /* 0x000fe40008011604 */
[----:B------:R-:W-:Y:S02]  /*5ac0*/  UIMAD.WIDE.U32 UR8, UR5, UR42, URZ ;  /* 0x0000002a050872a5 */ /* 0x000fe4000f8e00ff */
[----:B------:R-:W-:Y:S02]  /*5ad0*/  USEL UR11, UR6, UR4, !UP2 ;  /* 0x00000004060b7287 */ /* 0x000fe4000d000000 */
[----:B------:R-:W-:Y:S02]  /*5ae0*/  UIADD3 UR8, UPT, UPT, -UR5, URZ, URZ ;  /* 0x000000ff05087290 */ /* 0x000fe4000fffe1ff */
[----:B------:R-:W-:Y:S01]  /*5af0*/  UIADD3 UR10, UPT, UPT, -UR11, URZ, URZ ;  /* 0x000000ff0b0a7290 */ /* 0x000fe2000fffe1ff */
[----:B------:R-:W-:Y:S01]  /*5b00*/  @!UP0 UMOV UR4, UR9 ;  /* 0x0000000900048c82 */ /* 0x000fe20008000000 */
[----:B------:R-:W-:Y:S02]  /*5b10*/  UIADD3 UR9, UPT, UPT, -UR6, URZ, URZ ;  /* 0x000000ff06097290 */ /* 0x000fe4000fffe1ff */
[----:B------:R-:W-:Y:S02]  /*5b20*/  @!UP0 USHF.R.U32.HI UR4, URZ, UR43, UR4 ;  /* 0x0000002bff048299 */ /* 0x000fe40008011604 */
[----:B------:R-:W-:Y:S02]  /*5b30*/  UIMAD UR10, UR40, UR10, UR6 ;  /* 0x0000000a280a72a4 */ /* 0x000fe4000f8e0206 */
[----:B------:R-:W-:Y:S04]  /*5b40*/  @!UP0 USEL UR4, UR5, UR4, !UP2 ;  /* 0x0000000405048287 */ /* 0x000fe8000d000000 */
[----:B------:R-:W-:Y:S02]  /*5b50*/  @!UP0 UIMAD UR10, UR7, UR10, UR4 ;  /* 0x0000000a070a82a4 */ /* 0x000fe4000f8e0204 */
[----:B------:R-:W-:Y:S02]  /*5b60*/  @!UP0 UIADD3 UR11, UPT, UPT, UR11, -UR4, URZ ;  /* 0x800000040b0b8290 */ /* 0x000fe4000fffe0ff */
[----:B------:R-:W-:Y:S02]  /*5b70*/  UIMAD UR7, UR41, UR8, UR38 ;  /* 0x00000008290772a4 */ /* 0x000fe4000f8e0226 */
[----:B------:R-:W-:Y:S02]  /*5b80*/  @!UP0 UIMAD UR6, UR11, UR40, UR5 ;  /* 0x000000280b0682a4 */ /* 0x000fe4000f8e0205 */
[----:B------:R-:W-:Y:S01]  /*5b90*/  UIMAD UR4, UR58, UR9, UR37 ;  /* 0x000000093a0472a4 */ /* 0x000fe2000f8e0225 */
[----:B------:R-:W-:Y:S02]  /*5ba0*/  @!UP0 UMOV UR5, UR10 ;  /* 0x0000000a00058c82 */ /* 0x000fe40008000000 */
[----:B------:R-:W-:Y:S02]  /*5bb0*/  UIMAD UR38, UR5, UR41, UR7 ;  /* 0x00000029052672a4 */ /* 0x000fe4000f8e0207 */
[----:B------:R-:W-:Y:S11]  /*5bc0*/  UIMAD UR37, UR6, UR58, UR4 ;  /* 0x0000003a062572a4 */ /* 0x000ff6000f8e0204 */
[----:B------:R-:W-:Y:S01]  /*5bd0*/  @!UPT UIADD3 URZ, UPT, UPT, URZ, URZ, URZ ;  /* 0x000000fffffff290 */ /* 0x000fe2000fffe0ff */
.L_x_97:
[----:B------:R-:W-:Y:S01]  /*5be0*/  UISETP.NE.AND UP0, UPT, UR39, 0x1, UPT ;  /* 0x000000012700788c */ /* 0x000fe2000bf05270 */
[----:B------:R-:W-:Y:S01]  /*5bf0*/  R2UR UR11, R67 ;  /* 0x00000000430b72ca */ /* 0x000fe200000e0000 */
[----:B------:R-:W-:Y:S01]  /*5c00*/  USHF.L.U32 UR50, UR26, 0x6, URZ ;  /* 0x000000061a327899 */ /* 0x000fe200080006ff */
[----:B------:R-:W-:Y:S01]  /*5c10*/  IADD3 R58, PT, PT, R58, 0x1, RZ ;  /* 0x000000013a3a7810 */ /* 0x000fe20007ffe0ff */
[----:B------:R-:W-:Y:S07]  /*5c20*/  USHF.L.U32 UR49, UR30, 0x6, URZ ;  /* 0x000000061e317899 */ /* 0x000fee00080006ff */
[----:B------:R-:W1:Y:S01]  /*5c30*/  @!UP0 LDCU.128 UR12, c[0x0][0xb10] ;  /* 0x00016200ff0c87ac */ /* 0x000e620008000c00 */
[----:B------:R-:W2:Y:S01]  /*5c40*/  @!UP0 LDCU UR5, c[0x0][0xb0c] ;  /* 0x00016180ff0587ac */ /* 0x000ea20008000800 */
[----:B------:R-:W3:Y:S01]  /*5c50*/  @!UP0 LDCU UR10, c[0x0][0xb20] ;  /* 0x00016400ff0a87ac */ /* 0x000ee20008000800 */
[----:B-1----:R-:W-:Y:S02]  /*5c60*/  UIMAD.WIDE.U32 UR8, UR38, UR12, URZ ;  /* 0x0000000c260872a5 */ /* 0x002fe4000f8e00ff */
[----:B------:R-:W-:Y:S02]  /*5c70*/  UIMAD.WIDE.U32 UR6, UR37, UR15, URZ ;  /* 0x0000000f250672a5 */ /* 0x000fe4000f8e00ff */
[----:B------:R-:W-:Y:S03]  /*5c80*/  @!UP0 UISETP.NE.AND UP1, UPT, UR14, 0x1, UPT ;  /* 0x000000010e00888c */ /* 0x000fe6000bf25270 */
[----:B------:R-:W-:Y:S01]  /*5c90*/  @!UP0 UMOV UR4, UR9 ;  /* 0x0000000900048c82 */ /* 0x000fe20008000000 */
[----:B--2---:R-:W-:Y:S02]  /*5ca0*/  @!UP0 UISETP.NE.AND UP2, UPT, UR5, 0x1, UPT ;  /* 0x000000010500888c */ /* 0x004fe4000bf45270 */
[----:B------:R-:W-:Y:S01]  /*5cb0*/  @!UP0 USHF.R.U32.HI UR4, URZ, UR13, UR4 ;  /* 0x0000000dff048299 */ /* 0x000fe20008011604 */
[----:B------:R-:W-:Y:S02]  /*5cc0*/  @!UP0 UMOV UR6, UR7 ;  /* 0x0000000700068c82 */ /* 0x000fe40008000000 */
[----:B---3--:R-:W-:Y:S02]  /*5cd0*/  @!UP0 USHF.R.U32.HI UR6, URZ, UR10, UR6 ;  /* 0x0000000aff068299 */ /* 0x008fe40008011606 */
[----:B------:R-:W-:Y:S02]  /*5ce0*/  @!UP0 USEL UR7, UR38, UR4, !UP2 ;  /* 0x0000000426078287 */ /* 0x000fe4000d000000 */
[----:B------:R-:W-:Y:S04]  /*5cf0*/  @!UP0 USEL UR6, UR37, UR6, !UP1 ;  /* 0x0000000625068287 */ /* 0x000fe8000c800000 */
[----:B------:R-:W-:Y:S02]  /*5d00*/  @!UP0 UIADD3 UR4, UPT, UPT, -UR7, UR6, URZ ;  /* 0x0000000607048290 */ /* 0x000fe4000fffe1ff */
[----:B------:R-:W-:Y:S02]  /*5d10*/  @!UP0 UIADD3 UR6, UPT, UPT, UR7, -UR6, URZ ;  /* 0x8000000607068290 */ /* 0x000fe4000fffe0ff */
[----:B------:R-:W-:Y:S02]  /*5d20*/  @!UP0 UIMAD UR38, UR4, UR5, UR38 ;  /* 0x00000005042682a4 */ /* 0x000fe4000f8e0226 */
[----:B------:R-:W-:Y:S02]  /*5d30*/  @!UP0 UIMAD UR37, UR6, UR14, UR37 ;  /* 0x0000000e062582a4 */ /* 0x000fe4000f8e0225 */
[----:B------:R-:W-:Y:S09]  /*5d40*/  ULOP3.LUT UP0, URZ, UR11, 0x3f0, URZ, 0xc0, !UPT ;  /* 0x000003f00bff7892 */ /* 0x000ff2000f80c0ff */
[----:B------:R-:W-:Y:S05]  /*5d50*/  BRA.U !UP0, `(.L_x_98) ;  /* 0x00000001087c7547 */ /* 0x000fea000b800000 */
[----:B------:R-:W1:Y:S01]  /*5d60*/  LDCU.64 UR8, c[0x4][0x80] ;  /* 0x01001000ff0877ac */ /* 0x000e620008000a00 */
[----:B------:R-:W-:Y:S01]  /*5d70*/  MOV R2, 0x0 ;  /* 0x0000000000027802 */ /* 0x000fe20000000f00 */
[----:B------:R-:W-:Y:S02]  /*5d80*/  HFMA2 R12, -RZ, RZ, 0, 5.9604644775390625e-08 ;  /* 0x00000001ff0c7431 */ /* 0x000fe400000001ff */
[----:B------:R-:W-:Y:S01]  /*5d90*/  IMAD.MOV.U32 R8, RZ, RZ, 0x70 ;  /* 0x00000070ff087424 */ /* 0x000fe200078e00ff */
[----:B------:R2:W3:Y:S01]  /*5da0*/  LDC.64 R14, c[0x4][R2] ;  /* 0x01000000020e7b82 */ /* 0x0004e20000000a00 */
[----:B------:R-:W4:Y:S01]  /*5db0*/  LDCU.64 UR6, c[0x4][0x88] ;  /* 0x01001100ff0677ac */ /* 0x000f220008000a00 */
[----:B------:R-:W-:Y:S01]  /*5dc0*/  IMAD.MOV.U32 R13, RZ, RZ, RZ ;  /* 0x000000ffff0d7224 */ /* 0x000fe200078e00ff */
[----:B------:R-:W2:Y:S01]  /*5dd0*/  LDCU.64 UR4, c[0x4][0x8] ;  /* 0x01000100ff0477ac */ /* 0x000ea20008000a00 */
[----:B-1----:R-:W-:Y:S01]  /*5de0*/  MOV R5, UR9 ;  /* 0x0000000900057c02 */ /* 0x002fe20008000f00 */
[----:B------:R-:W-:Y:S01]  /*5df0*/  IMAD.U32 R4, RZ, RZ, UR8 ;  /* 0x00000008ff047e24 */ /* 0x000fe2000f8e00ff */
[----:B----4-:R-:W-:Y:S01]  /*5e00*/  MOV R7, UR7 ;  /* 0x0000000700077c02 */ /* 0x010fe20008000f00 */
[----:B------:R-:W-:Y:S01]  /*5e10*/  IMAD.U32 R6, RZ, RZ, UR6 ;  /* 0x00000006ff067e24 */ /* 0x000fe2000f8e00ff */
[----:B--2---:R-:W-:Y:S01]  /*5e20*/  MOV R11, UR5 ;  /* 0x00000005000b7c02 */ /* 0x004fe20008000f00 */
[----:B------:R-:W-:Y:S02]  /*5e30*/  IMAD.U32 R10, RZ, RZ, UR4 ;  /* 0x00000004ff0a7e24 */ /* 0x000fe4000f8e00ff */
[----:B------:R-:W-:Y:S07]  /*5e40*/  LEPC R20, `(.L_x_99) ;  /* 0x000000001014794e */ /* 0x000fee0000000000 */
[----:B---3-5:R-:W-:Y:S05]  /*5e50*/  CALL.ABS.NOINC R14 ;  /* 0x000000000e007343 */ /* 0x028fea0003c00000 */
.L_x_99:
[----:B------:R-:W1:Y:S01]  /*5e60*/  LDCU.64 UR8, c[0x4][0x80] ;  /* 0x01001000ff0877ac */ /* 0x000e620008000a00 */
[----:B------:R-:W2:Y:S01]  /*5e70*/  LDC.64 R2, c[0x4][R2] ;  /* 0x0100000002027b82 */ /* 0x000ea20000000a00 */
[----:B------:R-:W-:Y:S02]  /*5e80*/  HFMA2 R12, -RZ, RZ, 0, 5.9604644775390625e-08 ;  /* 0x00000001ff0c7431 */ /* 0x000fe400000001ff */
[----:B------:R-:W-:Y:S02]  /*5e90*/  IMAD.MOV.U32 R8, RZ, RZ, 0x70 ;  /* 0x00000070ff087424 */ /* 0x000fe400078e00ff */
[----:B------:R-:W-:Y:S01]  /*5ea0*/  IMAD.MOV.U32 R13, RZ, RZ, RZ ;  /* 0x000000ffff0d7224 */ /* 0x000fe200078e00ff */
[----:B------:R-:W3:Y:S01]  /*5eb0*/  LDCU.64 UR6, c[0x4][0x88] ;  /* 0x01001100ff0677ac */ /* 0x000ee20008000a00 */
[----:B------:R-:W4:Y:S01]  /*5ec0*/  LDCU.64 UR4, c[0x4][0x8] ;  /* 0x01000100ff0477ac */ /* 0x000f220008000a00 */
[----:B-1----:R-:W-:Y:S02]  /*5ed0*/  MOV R4, UR8 ;  /* 0x0000000800047c02 */ /* 0x002fe40008000f00 */
[----:B------:R-:W-:Y:S02]  /*5ee0*/  MOV R5, UR9 ;  /* 0x0000000900057c02 */ /* 0x000fe40008000f00 */
[----:B---3--:R-:W-:Y:S01]  /*5ef0*/  MOV R7, UR7 ;  /* 0x0000000700077c02 */ /* 0x008fe20008000f00 */
[----:B------:R-:W-:Y:S01]  /*5f00*/  IMAD.U32 R6, RZ, RZ, UR6 ;  /* 0x00000006ff067e24 */ /* 0x000fe2000f8e00ff */
[----:B----4-:R-:W-:Y:S01]  /*5f10*/  MOV R11, UR5 ;  /* 0x00000005000b7c02 */ /* 0x010fe20008000f00 */
[----:B------:R-:W-:Y:S02]  /*5f20*/  IMAD.U32 R10, RZ, RZ, UR4 ;  /* 0x00000004ff0a7e24 */ /* 0x000fe4000f8e00ff */
[----:B------:R-:W-:Y:S07]  /*5f30*/  LEPC R20, `(.L_x_98) ;  /* 0x000000001014794e */ /* 0x000fee0000000000 */
[----:B--2---:R-:W-:Y:S05]  /*5f40*/  CALL.ABS.NOINC R2 ;  /* 0x0000000002007343 */ /* 0x004fea0003c00000 */
.L_x_98:
[----:B------:R-:W-:Y:S02]  /*5f50*/  R2UR UR6, R56 ;  /* 0x00000000380672ca */ /* 0x000fe400000e0000 */
[----:B------:R-:W-:Y:S02]  /*5f60*/  R2UR UR5, R65 ;  /* 0x00000000410572ca */ /* 0x000fe400000e0000 */
[----:B------:R-:W-:Y:S02]  /*5f70*/  R2UR UR4, R64 ;  /* 0x00000000400472ca */ /* 0x000fe400000e0000 */
[----:B------:R-:W-:Y:S02]  /*5f80*/  ISETP.NE.U32.AND P4, PT, R50, RZ, PT ;  /* 0x000000ff3200720c */ /* 0x000fe40003f85070 */
[----:B------:R-:W-:Y:S02]  /*5f90*/  ISETP.NE.U32.AND P2, PT, RZ, UR60, PT ;  /* 0x0000003cff007c0c */ /* 0x000fe4000bf45070 */
[----:B------:R-:W-:Y:S02]  /*5fa0*/  ISETP.NE.AND.EX P4, PT, R51, RZ, PT, P4 ;  /* 0x000000ff3300720c */ /* 0x000fe40003f85340 */
[----:B------:R-:W-:Y:S01]  /*5fb0*/  ISETP.NE.AND.EX P2, PT, RZ, UR61, PT, P2 ;  /* 0x0000003dff007c0c */ /* 0x000fe2000bf45320 */
[----:B------:R-:W-:Y:S02]  /*5fc0*/  UISETP.NE.AND UP2, UPT, UR6, URZ, UPT ;  /* 0x000000ff0600728c */ /* 0x000fe4000bf45270 */
[----:B------:R-:W-:Y:S04]  /*5fd0*/  UISETP.NE.U32.AND UP0, UPT, UR5, URZ, UPT ;  /* 0x000000ff0500728c */ /* 0x000fe8000bf05070 */
[----:B------:R-:W-:Y:S01]  /*5fe0*/  UISETP.NE.AND.EX UP1, UPT, UR4, URZ, UPT, UP0 ;  /* 0x000000ff0400728c */ /* 0x000fe2000bf25300 */
[----:B------:R-:W-:Y:S01]  /*5ff0*/  PLOP3.LUT P1, PT, PT, PT, UP2, 0x80, 0x8 ;  /* 0x000000000008781c */ /* 0x000fe20003f2f028 */
[----:B------:R-:W-:Y:S03]  /*6000*/  UPLOP3.LUT UP0, UPT, UPT, UPT, UPT, 0x40, 0x4 ;  /* 0x000000000004789c */ /* 0x000fe60003f0e870 */
[----:B------:R-:W-:Y:S06]  /*6010*/  @UP2 UPLOP3.LUT UP0, UPT, UPT, UPT, UP1, 0x80, 0x8 ;  /* 0x000000000008289c */ /* 0x000fec0003f0f010 */
[----:B------:R-:W-:Y:S01]  /*6020*/  PLOP3.LUT P0, PT, PT, PT, UP0, 0x80, 0x8 ;  /* 0x000000000008781c */ /* 0x000fe20003f0f008 */
[----:B------:R-:W-:Y:S01]  /*6030*/  @!UPT UIADD3 URZ, UPT, UPT, URZ, URZ, URZ ;  /* 0x000000fffffff290 */ /* 0x000fe2000fffe0ff */
[----:B------:R-:W-:Y:S11]  /*6040*/  BRA.U !UP1, `(.L_x_100) ;  /* 0x0000000109407547 */ /* 0x000ff6000b800000 */
[----:B------:R-:W-:Y:S01]  /*6050*/  UISETP.NE.U32.AND UP0, UPT, UR60, URZ, UPT ;  /* 0x000000ff3c00728c */ /* 0x000fe2000bf05070 */
[----:B------:R-:W-:Y:S01]  /*6060*/  R2UR UR6, R65 ;  /* 0x00000000410672ca */ /* 0x000fe200000e0000 */
[----:B------:R-:W1:Y:S01]  /*6070*/  LDCU.64 UR8, c[0x0][0x358] ;  /* 0x00006b00ff0877ac */ /* 0x000e620008000a00 */
[----:B------:R-:W-:Y:S02]  /*6080*/  HFMA2 R52, -RZ, RZ, 0, 5.9604644775390625e-08 ;  /* 0x00000001ff347431 */ /* 0x000fe400000001ff */
[----:B------:R-:W-:Y:S01]  /*6090*/  IMAD.MOV.U32 R0, RZ, RZ, 0x1 ;  /* 0x00000001ff007424 */ /* 0x000fe200078e00ff */
[----:B------:R-:W-:Y:S06]  /*60a0*/  UISETP.NE.AND.EX UP0, UPT, UR61, URZ, UPT, UP0 ;  /* 0x000000ff3d00728c */ /* 0x000fec000bf05300 */
[----:B------:R-:W-:Y:S05]  /*60b0*/  PLOP3.LUT P3, PT, PT, PT, UP0, 0x80, 0x8 ;  /* 0x000000000008781c */ /* 0x000fea0003f6f008 */
[----:B------:R-:W2:Y:S01]  /*60c0*/  @UP0 LDCU.64 UR4, c[0x0][0x888] ;  /* 0x00011100ff0407ac */ /* 0x000ea20008000a00 */
[----:B------:R-:W-:Y:S07]  /*60d0*/  @UP0 UIMAD UR6, UR36, UR6, URZ ;  /* 0x00000006240602a4 */ /* 0x000fee000f8e02ff */
[----:B------:R-:W-:Y:S01]  /*60e0*/  @!P3 PRMT R52, R0, 0x7610, R52 ;  /* 0x000076100034b816 */ /* 0x000fe20000000034 */
[----:B--2---:R-:W-:Y:S06]  /*60f0*/  @UP0 UIMAD.WIDE UR4, UR6, 0x4, UR4 ;  /* 0x00000004060408a5 */ /* 0x004fec000f8e0204 */
[----:B------:R-:W-:Y:S02]  /*6100*/  IMAD.U32 R2, RZ, RZ, UR4 ;  /* 0x00000004ff027e24 */ /* 0x000fe4000f8e00ff */
[----:B------:R-:W-:Y:S03]  /*6110*/  IMAD.U32 R3, RZ, RZ, UR5 ;  /* 0x00000005ff037e24 */ /* 0x000fe6000f8e00ff */
[----:B------:R-:W2:Y:S02]  /*6120*/  @!UP0 LDCU UR4, c[0x0][0x880] ;  /* 0x00011000ff0487ac */ /* 0x000ea40008000800 */
[----:B-1---5:R1:W5:Y:S02]  /*6130*/  @P3 LDG.E R26, desc[UR8][R2.64] ;  /* 0x00000008021a3981 */ /* 0x022364000c1e1900 */
[----:B-12---:R-:W-:Y:S02]  /*6140*/  @!P3 MOV R26, UR4 ;  /* 0x00000004001abc02 */ /* 0x006fe40008000f00 */
.L_x_100:
[----:B------:R-:W-:Y:S05]  /*6150*/  @!P4 BRA `(.L_x_101) ;  /* 0x000000000024c947 */ /* 0x000fea0003800000 */
[----:B------:R-:W-:Y:S01]  /*6160*/  ISETP.NE.U32.AND P3, PT, R48, RZ, PT ;  /* 0x000000ff3000720c */ /* 0x000fe20003f65070 */
[----:B------:R-:W1:Y:S03]  /*6170*/  LDCU.64 UR4, c[0x0][0x358] ;  /* 0x00006b00ff0477ac */ /* 0x000e660008000a00 */
[----:B------:R-:W-:Y:S11]  /*6180*/  ISETP.NE.AND.EX P3, PT, R49, RZ, PT, P3 ;  /* 0x000000ff3100720c */ /* 0x000ff60003f65330 */
[----:B------:R-:W-:Y:S02]  /*6190*/  @!UPT UIADD3 URZ, UPT, UPT, URZ, URZ, URZ ;  /* 0x000000fffffff290 */ /* 0x000fe4000fffe0ff */
[----:B------:R-:W2:Y:S01]  /*61a0*/  @P3 LDC.64 R2, c[0x0][0x8a8] ;  /* 0x00022a00ff023b82 */ /* 0x000ea20000000a00 */
[----:B------:R-:W-:Y:S04]  /*61b0*/  @P3 IMAD R0, R50, UR36, RZ ;  /* 0x0000002432003c24 */ /* 0x000fe8000f8e02ff */
[----:B--2---:R-:W-:Y:S05]  /*61c0*/  @P3 IMAD.WIDE R2, R0, 0x4, R2 ;  /* 0x0000000400023825 */ /* 0x004fea00078e0202 */
[----:B-1---5:R1:W5:Y:S02]  /*61d0*/  @P3 LDG.E R24, desc[UR4][R2.64] ;  /* 0x0000000402183981 */ /* 0x022364000c1e1900 */
[----:B-1----:R-:W2:Y:S02]  /*61e0*/  @!P3 LDC R24, c[0x0][0x8a0] ;  /* 0x00022800ff18bb82 */ /* 0x002ea40000000800 */
.L_x_101:
[----:B-----5:R-:W-:Y:S01]  /*61f0*/  FSETP.NEU.AND P3, PT, R26, RZ, PT ;  /* 0x000000ff1a00720b */ /* 0x020fe20003f6d000 */
[----:B------:R-:W-:Y:S01]  /*6200*/  IMAD.U32 R2, RZ, RZ, UR46 ;  /* 0x0000002eff027e24 */ /* 0x000fe2000f8e00ff */
[----:B------:R-:W-:Y:S01]  /*6210*/  SEL R5, RZ, 0xffffffff, P2 ;  /* 0xffffffffff057807 */ /* 0x000fe20001000000 */
[----:B------:R-:W-:Y:S01]  /*6220*/  ULOP3.LUT UR4, UR55, 0x1, URZ, 0x3c, !UPT ;  /* 0x0000000137047892 */ /* 0x000fe2000f8e3cff */
[----:B------:R-:W-:Y:S01]  /*6230*/  @P1 LOP3.LUT P2, RZ, R52, 0xff, RZ, 0xc0, !PT ;  /* 0x000000ff34ff1812 */ /* 0x000fe2000784c0ff */
[----:B------:R-:W-:Y:S01]  /*6240*/  BSSY B1, `(.L_x_102) ;  /* 0x000004b000017945 */ /* 0x000fe20003800000 */
[----:B------:R-:W-:Y:S01]  /*6250*/  @P1 SEL R0, RZ, 0xffffffff, P3 ;  /* 0xffffffffff001807 */ /* 0x000fe20001800000 */
[----:B------:R-:W-:Y:S01]  /*6260*/  IMAD.MOV.U32 R75, RZ, RZ, 0x1 ;  /* 0x00000001ff4b7424 */ /* 0x000fe200078e00ff */
[----:B------:R-:W-:Y:S01]  /*6270*/  LEA R2, R2, UR44, 0x3 ;  /* 0x0000002c02027c11 */ /* 0x000fe2000f8e18ff */
[----:B------:R-:W-:Y:S01]  /*6280*/  IMAD.U32 R73, RZ, RZ, UR4 ;  /* 0x00000004ff497e24 */ /* 0x000fe2000f8e00ff */
[----:B------:R-:W-:Y:S01]  /*6290*/  @P0 SEL R0, R5, R0, !P2 ;  /* 0x0000000005000207 */ /* 0x000fe20005000000 */
[----:B------:R-:W-:Y:S01]  /*62a0*/  IMAD.U32 R74, RZ, RZ, UR46 ;  /* 0x0000002eff4a7e24 */ /* 0x000fe2000f8e00ff */
[----:B------:R-:W-:Y:S02]  /*62b0*/  LEA R72, R22, UR44, 0x3 ;  /* 0x0000002c16487c11 */ /* 0x000fe4000f8e18ff */
[----:B------:R-:W-:Y:S02]  /*62c0*/  CS2R R46, SRZ ;  /* 0x00000000002e7805 */ /* 0x000fe4000001ff00 */
[----:B------:R-:W-:Y:S02]  /*62d0*/  @P1 LOP3.LUT R0, R0, 0x1, RZ, 0xc0, !PT ;  /* 0x0000000100001812 */ /* 0x000fe400078ec0ff */
[----:B------:R-:W-:Y:S02]  /*62e0*/  CS2R R44, SRZ ;  /* 0x00000000002c7805 */ /* 0x000fe4000001ff00 */
[----:B------:R-:W-:Y:S02]  /*62f0*/  SHF.L.U32 R3, R60, 0x1f, RZ ;  /* 0x0000001f3c037819 */ /* 0x000fe400000006ff */
[----:B------:R-:W-:Y:S02]  /*6300*/  CS2R R42, SRZ ;  /* 0x00000000002a7805 */ /* 0x000fe4000001ff00 */
[----:B------:R-:W-:Y:S02]  /*6310*/  ISETP.NE.U32.OR P5, PT, R0, 0x1, !P1 ;  /* 0x000000010000780c */ /* 0x000fe40004fa5470 */
[----:B------:R-:W-:Y:S02]  /*6320*/  CS2R R40, SRZ ;  /* 0x0000000000287805 */ /* 0x000fe4000001ff00 */
[----:B------:R-:W-:Y:S02]  /*6330*/  PLOP3.LUT P2, PT, PT, PT, UP1, 0x80, 0x8 ;  /* 0x000000000008781c */ /* 0x000fe40003f4f018 */
[----:B------:R-:W-:Y:S02]  /*6340*/  CS2R R38, SRZ ;  /* 0x0000000000267805 */ /* 0x000fe4000001ff00 */
[----:B------:R-:W-:Y:S02]  /*6350*/  LEA.HI R25, R22, R22, RZ, 0x1 ;  /* 0x0000001616197211 */ /* 0x000fe400078f08ff */
[----:B------:R-:W-:Y:S02]  /*6360*/  CS2R R36, SRZ ;  /* 0x0000000000247805 */ /* 0x000fe4000001ff00 */
[----:B------:R-:W-:Y:S02]  /*6370*/  LOP3.LUT P4, R57, R52, 0xff, RZ, 0xc0, !PT ;  /* 0x000000ff34397812 */ /* 0x000fe4000788c0ff */
[----:B------:R-:W-:Y:S02]  /*6380*/  CS2R R34, SRZ ;  /* 0x0000000000227805 */ /* 0x000fe4000001ff00 */
[----:B------:R-:W-:Y:S02]  /*6390*/  SEL R4, RZ, 0xffffffff, P3 ;  /* 0xffffffffff047807 */ /* 0x000fe40001800000 */
[----:B------:R-:W-:Y:S02]  /*63a0*/  CS2R R32, SRZ ;  /* 0x0000000000207805 */ /* 0x000fe4000001ff00 */
[----:B------:R-:W-:Y:S02]  /*63b0*/  P2R R69, PR, RZ, 0x20 ;  /* 0x00000020ff457803 */ /* 0x000fe40000000000 */
[----:B------:R-:W-:Y:S02]  /*63c0*/  @P5 SHF.L.U32 R0, R73, 0x1f, RZ ;  /* 0x0000001f49005819 */ /* 0x000fe400000006ff */
[----:B------:R-:W-:Y:S02]  /*63d0*/  @P2 SEL R4, R5, R4, !P4 ;  /* 0x0000000405042207 */ /* 0x000fe40006000000 */
[----:B------:R1:W3:Y:S02]  /*63e0*/  @P5 SYNCS.PHASECHK.TRANS64.TRYWAIT P1, [R2+URZ+0xc0], R0 ;  /* 0x0000c000020055a7 */ /* 0x0002e400080211ff */
[----:B------:R-:W-:Y:S04]  /*63f0*/  LOP3.LUT R4, R4, 0x1, RZ, 0xc0, !PT ;  /* 0x0000000104047812 */ /* 0x000fe800078ec0ff */
[----:B------:R-:W-:Y:S04]  /*6400*/  ISETP.NE.U32.AND P2, PT, R4, 0x1, PT ;  /* 0x000000010400780c */ /* 0x000fe80003f45070 */
[----:B------:R-:W-:Y:S01]  /*6410*/  P2R R76, PR, RZ, 0x4 ;  /* 0x00000004ff4c7803 */ /* 0x000fe20000000000 */
[----:B------:R4:W2:Y:S01]  /*6420*/  SYNCS.PHASECHK.TRANS64.TRYWAIT P0, [R72+URZ+0x120], R3 ;  /* 0x00012003480075a7 */ /* 0x0008a200080011ff */
[C---:B-1----:R-:W-:Y:S01]  /*6430*/  IMAD.SHL.U32 R0, R25.reuse, 0x20, RZ ;  /* 0x0000002019007824 */ /* 0x042fe200078e00ff */
[----:B------:R-:W-:Y:S04]  /*6440*/  LOP3.LUT R25, R25, 0xffe, RZ, 0xc0, !PT ;  /* 0x00000ffe19197812 */ /* 0x000fe800078ec0ff */
[----:B------:R-:W-:Y:S01]  /*6450*/  LOP3.LUT R0, R0, 0xffffffc0, RZ, 0xc0, !PT ;  /* 0xffffffc000007812 */ /* 0x000fe200078ec0ff */
[----:B------:R-:W-:Y:S04]  /*6460*/  IMAD.IADD R25, R22, 0x1, -R25 ;  /* 0x0000000116197824 */ /* 0x000fe800078e0a19 */
[----:B------:R-:W-:Y:S04]  /*6470*/  IMAD.IADD R0, R23, 0x1, R0 ;  /* 0x0000000117007824 */ /* 0x000fe800078e0200 */
[----:B------:R-:W-:Y:S01]  /*6480*/  IMAD R25, R25, 0x100000, R0 ;  /* 0x0010000019197824 */ /* 0x000fe200078e0200 */
[----:B---3--:R-:W-:Y:S01]  /*6490*/  @P5 SEL R75, RZ, 0x1, !P1 ;  /* 0x00000001ff4b5807 */ /* 0x008fe20004800000 */
[----:B----4-:R-:W-:Y:S06]  /*64a0*/  @!P5 BRA `(.L_x_103) ;  /* 0x000000000090d947 */ /* 0x010fec0003800000 */
[----:B------:R-:W-:Y:S01]  /*64b0*/  HFMA2 R39, -RZ, RZ, 0, 0 ;  /* 0x00000000ff277431 */ /* 0x000fe200000001ff */
[----:B------:R-:W-:Y:S01]  /*64c0*/  ISETP.NE.AND P1, PT, R75, RZ, PT ;  /* 0x000000ff4b00720c */ /* 0x000fe20003f25270 */
[----:B------:R-:W-:Y:S01]  /*64d0*/  IMAD.U32 R5, RZ, RZ, UR46 ;  /* 0x0000002eff057e24 */ /* 0x000fe2000f8e00ff */
[----:B------:R-:W-:Y:S11]  /*64e0*/  BSSY B0, `(.L_x_104) ;  /* 0x0000005000007945 */ /* 0x000ff60003800000 */
[----:B------:R-:W-:Y:S05]  /*64f0*/  @P1 BRA `(.L_x_105) ;  /* 0x00000000000c1947 */ /* 0x000fea0003800000 */
[----:B------:R-:W-:Y:S04]  /*6500*/  SHF.L.U32 R0, R73, 0x1f, RZ ;  /* 0x0000001f49007819 */ /* 0x000fe800000006ff */
[----:B------:R-:W1:Y:S02]  /*6510*/  SYNCS.PHASECHK.TRANS64.TRYWAIT P1, [R2+URZ+0xc0], R0 ;  /* 0x0000c000020075a7 */ /* 0x000e6400080211ff */
[----:B-1----:R-:W-:Y:S05]  /*6520*/  @!P1 BRA `(.L_x_106) ;  /* 0x0000002000189947 */ /* 0x002fea0003800000 */
.L_x_105:
[----:B------:R-:W-:Y:S05]  /*6530*/  BSYNC B0 ;  /* 0x0000000000007941 */ /* 0x000fea0003800000 */
.L_x_104:
[----:B------:R-:W-:Y:S01]  /*6540*/  ISETP.NE.AND P1, PT, R76, RZ, PT ;  /* 0x000000ff4c00720c */ /* 0x000fe20003f25270 */
[----:B------:R-:W-:Y:S01]  /*6550*/  IMAD.MOV.U32 R38, RZ, RZ, RZ ;  /* 0x000000ffff267224 */ /* 0x000fe200078e00ff */
[----:B------:R-:W-:Y:S02]  /*6560*/  CS2R R36, SRZ ;  /* 0x0000000000247805 */ /* 0x000fe4000001ff00 */
[----:B------:R-:W-:Y:S02]  /*6570*/  CS2R R34, SRZ ;  /* 0x0000000000227805 */ /* 0x000fe4000001ff00 */
[----:B------:R-:W-:Y:S02]  /*6580*/  CS2R R32, SRZ ;  /* 0x0000000000207805 */ /* 0x000fe4000001ff00 */
[----:B------:R-:W-:Y:S02]  /*6590*/  CS2R R42, SRZ ;  /* 0x00000000002a7805 */ /* 0x000fe4000001ff00 */
[----:B------:R-:W-:Y:S02]  /*65a0*/  CS2R R40, SRZ ;  /* 0x0000000000287805 */ /* 0x000fe4000001ff00 */
[----:B------:R-:W-:Y:S02]  /*65b0*/  CS2R R46, SRZ ;  /* 0x00000000002e7805 */ /* 0x000fe4000001ff00 */
[----:B------:R-:W-:Y:S01]  /*65c0*/  CS2R R44, SRZ ;  /* 0x00000000002c7805 */ /* 0x000fe2000001ff00 */
[----:B------:R-:W-:Y:S01]  /*65d0*/  @P1 IMAD R5, R5, 0x800, R27 ;  /* 0x0000080005051824 */ /* 0x000fe200078e021b */
[----:B------:R-:W-:Y:S05]  /*65e0*/  @P1 WARPSYNC.ALL ;  /* 0x0000000000001948 */ /* 0x000fea0003800000 */
[----:B------:R-:W-:Y:S01]  /*65f0*/  @P1 LEA R5, R5, UR44, 0x2 ;  /* 0x0000002c05051c11 */ /* 0x000fe2000f8e10ff */
[----:B------:R-:W-:Y:S04]  /*6600*/  UIADD3 UR4, UPT, UPT, UR46, 0x1, URZ ;  /* 0x000000012e047890 */ /* 0x000fe8000fffe0ff */
[----:B------:R3:W4:Y:S01]  /*6610*/  @P1 LDSM.16.M88.4 R32, [R5+0x400] ;  /* 0x000400000520183b */ /* 0x0007220000000200 */
[----:B------:R-:W-:Y:S01]  /*6620*/  @P1 VIADD R4, R5, 0x400 ;  /* 0x0000040005041836 */ /* 0x000fe20000000000 */
[----:B------:R-:W-:Y:S01]  /*6630*/  UISETP.NE.AND UP0, UPT, UR4, 0x3, UPT ;  /* 0x000000030400788c */ /* 0x000fe2000bf05270 */
[C-C-:B-1----:R-:W-:Y:S02]  /*6640*/  @P1 IMAD R2, R62.reuse, 0x4, R5.reuse ;  /* 0x000000043e021824 */ /* 0x142fe400078e0205 */
[C---:B------:R-:W-:Y:S01]  /*6650*/  @P1 IMAD R4, R61.reuse, 0x4, R4 ;  /* 0x000000043d041824 */ /* 0x040fe200078e0204 */
[----:B------:R-:W-:Y:S01]  /*6660*/  USEL UR5, URZ, 0x1, UP0 ;  /* 0x00000001ff057887 */ /* 0x000fe20008000000 */
[----:B------:R-:W-:Y:S01]  /*6670*/  @P1 IMAD R0, R61, 0x4, R5 ;  /* 0x000000043d001824 */ /* 0x000fe200078e0205 */
[----:B------:R3:W1:Y:S01]  /*6680*/  @P1 LDSM.16.M88.4 R36, [R2+0x400] ;  /* 0x000400000224183b */ /* 0x0006620000000200 */
[----:B------:R-:W-:Y:S01]  /*6690*/  @P1 IMAD R4, R62, 0x4, R4 ;  /* 0x000000043e041824 */ /* 0x000fe200078e0204 */
[----:B------:R-:W-:Y:S02]  /*66a0*/  USEL UR4, UR4, URZ, UP0 ;  /* 0x000000ff04047287 */ /* 0x000fe40008000000 */
[----:B------:R3:W1:Y:S01]  /*66b0*/  @P1 LDSM.16.M88.4 R40, [R0+0x400] ;  /* 0x000400000028183b */ /* 0x0006620000000200 */
[----:B------:R-:W-:Y:S03]  /*66c0*/  LOP3.LUT R73, R73, UR5, RZ, 0x3c, !PT ;  /* 0x0000000549497c12 */ /* 0x000fe6000f8e3cff */
[----:B------:R3:W1:Y:S01]  /*66d0*/  @P1 LDSM.16.M88.4 R44, [R4] ;  /* 0x00000000042c183b */ /* 0x0006620000000200 */
[----:B------:R-:W-:Y:S03]  /*66e0*/  IMAD.U32 R74, RZ, RZ, UR4 ;  /* 0x00000004ff4a7e24 */ /* 0x000fe6000f8e00ff */
.L_x_103:
[----:B------:R-:W-:Y:S05]  /*66f0*/  BSYNC B1 ;  /* 0x0000000000017941 */ /* 0x000fea0003800000 */
.L_x_102:
[----:B---3--:R-:W-:Y:S04]  /*6700*/  SHF.R.U32.HI R0, RZ, 0x15, R25 ;  /* 0x00000015ff007819 */ /* 0x008fe80000011619 */
[----:B------:R-:W-:Y:S01]  /*6710*/  LOP3.LUT P1, RZ, R0, 0x3, R53, 0x48, !PT ;  /* 0x0000000300ff7812 */ /* 0x000fe20007824835 */
[----:B------:R-:W-:Y:S01]  /*6720*/  @!UPT UIADD3 URZ, UPT, UPT, URZ, URZ, URZ ;  /* 0x000000fffffff290 */ /* 0x000fe2000fffe0ff */
[----:B--2---:R-:W-:Y:S11]  /*6730*/  @P0 BRA `(.L_x_107) ;  /* 0x0000000000080947 */ /* 0x004ff60003800000 */
[----:B------:R-:W2:Y:S02]  /*6740*/  SYNCS.PHASECHK.TRANS64.TRYWAIT P0, [R72+URZ+0x120], R3 ;  /* 0x00012003480075a7 */ /* 0x000ea400080011ff */
[----:B--2---:R-:W-:Y:S05]  /*6750*/  @!P0 BRA `(.L_x_108) ;  /* 0x0000001c00a08947 */ /* 0x004fea0003800000 */
.L_x_107:
[----:B------:R-:W-:Y:S05]  /*6760*/  @!P1 BRA `(.L_x_109) ;  /* 0x0000000000409947 */ /* 0x000fea0003800000 */
[----:B------:R-:W3:Y:S01]  /*6770*/  LDCU.64 UR8, c[0x4][0x70] ;  /* 0x01000e00ff0877ac */ /* 0x000ee20008000a00 */
[----:B--2---:R-:W-:Y:S01]  /*6780*/  MOV R3, 0x0 ;  /* 0x0000000000037802 */ /* 0x004fe20000000f00 */
[----:B------:R-:W-:Y:S02]  /*6790*/  HFMA2 R12, -RZ, RZ, 0, 5.9604644775390625e-08 ;  /* 0x00000001ff0c7431 */ /* 0x000fe400000001ff */
[----:B------:R-:W-:Y:S02]  /*67a0*/  IMAD.MOV.U32 R8, RZ, RZ, 0x192 ;  /* 0x00000192ff087424 */ /* 0x000fe400078e00ff */
[----:B------:R-:W-:Y:S01]  /*67b0*/  IMAD.MOV.U32 R13, RZ, RZ, RZ ;  /* 0x000000ffff0d7224 */ /* 0x000fe200078e00ff */
[----:B------:R-:W2:Y:S01]  /*67c0*/  LDCU.64 UR6, c[0x4][0x78] ;  /* 0x01000f00ff0677ac */ /* 0x000ea20008000a00 */
[----:B------:R-:W1:Y:S01]  /*67d0*/  LDC.64 R2, c[0x4][R3] ;  /* 0x0100000003027b82 */ /* 0x000e620000000a00 */
[----:B------:R-:W5:Y:S01]  /*67e0*/  LDCU.64 UR4, c[0x4][0x10] ;  /* 0x01000200ff0477ac */ /* 0x000f620008000a00 */
[----:B---3--:R-:W-:Y:S01]  /*67f0*/  MOV R5, UR9 ;  /* 0x0000000900057c02 */ /* 0x008fe20008000f00 */
[----:B------:R-:W-:Y:S01]  /*6800*/  IMAD.U32 R4, RZ, RZ, UR8 ;  /* 0x00000008ff047e24 */ /* 0x000fe2000f8e00ff */
[----:B--2---:R-:W-:Y:S01]  /*6810*/  MOV R7, UR7 ;  /* 0x0000000700077c02 */ /* 0x004fe20008000f00 */
[----:B------:R-:W-:Y:S01]  /*6820*/  IMAD.U32 R6, RZ, RZ, UR6 ;  /* 0x00000006ff067e24 */ /* 0x000fe2000f8e00ff */
[----:B-----5:R-:W-:Y:S01]  /*6830*/  MOV R11, UR5 ;  /* 0x00000005000b7c02 */ /* 0x020fe20008000f00 */
[----:B------:R-:W-:Y:S02]  /*6840*/  IMAD.U32 R10, RZ, RZ, UR4 ;  /* 0x00000004ff0a7e24 */ /* 0x000fe4000f8e00ff */
[----:B------:R-:W-:Y:S07]  /*6850*/  LEPC R20, `(.L_x_109) ;  /* 0x000000001014794e */ /* 0x000fee0000000000 */
[----:B-1--4-:R-:W-:Y:S05]  /*6860*/  CALL.ABS.NOINC R2 ;  /* 0x0000000002007343 */ /* 0x012fea0003c00000 */
.L_x_109:
[----:B------:R-:W-:Y:S05]  /*6870*/  WARPSYNC.ALL ;  /* 0x0000000000007948 */ /* 0x000fea0003800000 */
[----:B------:R-:W-:Y:S01]  /*6880*/  R2UR UR4, R25 ;  /* 0x00000000190472ca */ /* 0x000fe200000e0000 */
[----:B------:R-:W-:Y:S01]  /*6890*/  BSSY.RECONVERGENT B0, `(.L_x_110) ;  /* 0x000003f000007945 */ /* 0x000fe20003800200 */
[----:B------:R-:W-:Y:S02]  /*68a0*/  MOV R20, UR46 ;  /* 0x0000002e00147c02 */ /* 0x000fe40008000f00 */
[----:B------:R-:W-:Y:S02]  /*68b0*/  SHF.L.U32 R70, R62, 0x2, RZ ;  /* 0x000000023e467819 */ /* 0x000fe400000006ff */
[----:B------:R-:W-:Y:S02]  /*68c0*/  LEA R20, R20, R27, 0xb ;  /* 0x0000001b14147211 */ /* 0x000fe400078e58ff */
[----:B------:R-:W-:Y:S02]  /*68d0*/  SHF.L.U32 R71, R61, 0x2, RZ ;  /* 0x000000023d477819 */ /* 0x000fe400000006ff */
[----:B------:R-:W-:Y:S02]  /*68e0*/  LEA R20, R20, UR44, 0x2 ;  /* 0x0000002c14147c11 */ /* 0x000fe4000f8e10ff */
[----:B------:R-:W-:Y:S01]  /*68f0*/  ISETP.NE.AND P0, PT, R63, RZ, PT ;  /* 0x000000ff3f00720c */ /* 0x000fe20003f05270 */
[----:B------:R-:W3:Y:S02]  /*6900*/  LDTM.16dp128bit.x8 R4, tmem[UR4] ;  /* 0x00000004000479ee */ /* 0x000ee40008180000 */
[C---:B---3--:R-:W-:Y:S01]  /*6910*/  FMUL R0, R24.reuse, R4 ;  /* 0x0000000418007220 */ /* 0x048fe20000400000 */
[C---:B------:R-:W-:Y:S01]  /*6920*/  FMUL R2, R24.reuse, R5 ;  /* 0x0000000518027220 */ /* 0x040fe20000400000 */
[C---:B--2---:R-:W-:Y:S01]  /*6930*/  FMUL R3, R24.reuse, R6 ;  /* 0x0000000618037220 */ /* 0x044fe20000400000 */
[----:B------:R-:W-:Y:S01]  /*6940*/  FMUL R7, R24, R7 ;  /* 0x0000000718077220 */ /* 0x000fe20000400000 */
[----:B----4-:R-:W-:Y:S01]  /*6950*/  FFMA R28, R26, R32, R0 ;  /* 0x000000201a1c7223 */ /* 0x010fe20000000000 */
[----:B------:R-:W-:Y:S01]  /*6960*/  FMUL R4, R24, R8 ;  /* 0x0000000818047220 */ /* 0x000fe20000400000 */
[----:B------:R-:W-:Y:S01]  /*6970*/  FFMA R29, R26, R33, R2 ;  /* 0x000000211a1d7223 */ /* 0x000fe20000000002 */
[----:B------:R-:W-:Y:S01]  /*6980*/  FMUL R5, R24, R9 ;  /* 0x0000000918057220 */ /* 0x000fe20000400000 */
[----:B------:R-:W-:Y:S01]  /*6990*/  FFMA R30, R26, R34, R3 ;  /* 0x000000221a1e7223 */ /* 0x000fe20000000003 */
[----:B------:R-:W-:Y:S01]  /*69a0*/  FMUL R6, R24, R10 ;  /* 0x0000000a18067220 */ /* 0x000fe20000400000 */
[----:B------:R-:W-:Y:S01]  /*69b0*/  FFMA R31, R26, R35, R7 ;  /* 0x000000231a1f7223 */ /* 0x000fe20000000007 */
[----:B------:R-:W-:Y:S01]  /*69c0*/  FMUL R11, R24, R11 ;  /* 0x0000000b180b7220 */ /* 0x000fe20000400000 */
[----:B-1----:R-:W-:Y:S01]  /*69d0*/  FFMA R4, R26, R36, R4 ;  /* 0x000000241a047223 */ /* 0x002fe20000000004 */
[----:B------:R-:W-:Y:S01]  /*69e0*/  FMUL R8, R24, R12 ;  /* 0x0000000c18087220 */ /* 0x000fe20000400000 */
[----:B------:R-:W-:Y:S01]  /*69f0*/  FFMA R5, R26, R37, R5 ;  /* 0x000000251a057223 */ /* 0x000fe20000000005 */
[----:B------:R1:W-:Y:S01]  /*6a00*/  STSM.16.M88.4 [R20+0x400], R28 ;  /* 0x0004001c14007844 */ /* 0x0003e20000000200 */
[----:B------:R-:W-:Y:S01]  /*6a10*/  FMUL R9, R24, R13 ;  /* 0x0000000d18097220 */ /* 0x000fe20000400000 */
[----:B------:R-:W-:Y:S01]  /*6a20*/  FFMA R6, R26, R38, R6 ;  /* 0x000000261a067223 */ /* 0x000fe20000000006 */
[C---:B------:R-:W-:Y:S01]  /*6a30*/  FMUL R10, R24.reuse, R14 ;  /* 0x0000000e180a7220 */ /* 0x040fe20000400000 */
[----:B------:R-:W-:Y:S01]  /*6a40*/  FMUL R13, R24, R17 ;  /* 0x00000011180d7220 */ /* 0x000fe20000400000 */
[----:B------:R-:W-:Y:S01]  /*6a50*/  IADD3 R17, PT, PT, R70, 0x400, R20 ;  /* 0x0000040046117810 */ /* 0x000fe20007ffe014 */
[----:B------:R-:W-:Y:S01]  /*6a60*/  FFMA R7, R26, R39, R11 ;  /* 0x000000271a077223 */ /* 0x000fe2000000000b */
[----:B------:R-:W-:Y:S01]  /*6a70*/  FMUL R15, R24, R15 ;  /* 0x0000000f180f7220 */ /* 0x000fe20000400000 */
[----:B------:R-:W-:Y:S01]  /*6a80*/  FFMA R8, R26, R40, R8 ;  /* 0x000000281a087223 */ /* 0x000fe20000000008 */
[----:B------:R-:W-:Y:S01]  /*6a90*/  FMUL R12, R24, R16 ;  /* 0x00000010180c7220 */ /* 0x000fe20000400000 */
[C---:B------:R-:W-:Y:S01]  /*6aa0*/  FFMA R9, R26.reuse, R41, R9 ;  /* 0x000000291a097223 */ /* 0x040fe20000000009 */
[----:B------:R1:W-:Y:S01]  /*6ab0*/  STSM.16.M88.4 [R17], R4 ;  /* 0x0000000411007844 */ /* 0x0003e20000000200 */
[----:B------:R-:W-:Y:S01]  /*6ac0*/  FFMA R10, R26, R42, R10 ;  /* 0x0000002a1a0a7223 */ /* 0x000fe2000000000a */
[----:B------:R-:W-:Y:S01]  /*6ad0*/  FMUL R14, R24, R18 ;  /* 0x00000012180e7220 */ /* 0x000fe20000400000 */
[----:B------:R-:W-:Y:S01]  /*6ae0*/  IADD3 R16, PT, PT, R71, 0x400, R20 ;  /* 0x0000040047107810 */ /* 0x000fe20007ffe014 */
[----:B------:R-:W-:Y:S01]  /*6af0*/  FFMA R11, R26, R43, R15 ;  /* 0x0000002b1a0b7223 */ /* 0x000fe2000000000f */
[----:B------:R-:W-:Y:S01]  /*6b00*/  FMUL R19, R24, R19 ;  /* 0x0000001318137220 */ /* 0x000fe20000400000 */
[C---:B------:R-:W-:Y:S01]  /*6b10*/  FFMA R12, R26.reuse, R44, R12 ;  /* 0x0000002c1a0c7223 */ /* 0x040fe2000000000c */
[C---:B------:R-:W-:Y:S01]  /*6b20*/  FFMA R13, R26.reuse, R45, R13 ;  /* 0x0000002d1a0d7223 */ /* 0x040fe2000000000d */
[----:B------:R-:W-:Y:S01]  /*6b30*/  FFMA R14, R26, R46, R14 ;  /* 0x0000002e1a0e7223 */ /* 0x000fe2000000000e */
[----:B------:R1:W-:Y:S01]  /*6b40*/  STSM.16.M88.4 [R16], R8 ;  /* 0x0000000810007844 */ /* 0x0003e20000000200 */
[----:B------:R-:W-:Y:S01]  /*6b50*/  IADD3 R0, PT, PT, R70, R16, RZ ;  /* 0x0000001046007210 */ /* 0x000fe20007ffe0ff */
[----:B------:R-:W-:Y:S05]  /*6b60*/  FFMA R15, R26, R47, R19 ;  /* 0x0000002f1a0f7223 */ /* 0x000fea0000000013 */
[----:B------:R1:W-:Y:S01]  /*6b70*/  STSM.16.M88.4 [R0], R12 ;  /* 0x0000000c00007844 */ /* 0x0003e20000000200 */
[----:B------:R-:W-:Y:S01]  /*6b80*/  @!PT LDS RZ, [RZ] ;  /* 0x00000000fffff984 */ /* 0x000fe20000000800 */
[----:B------:R-:W-:Y:S01]  /*6b90*/  @!PT LDS RZ, [RZ] ;  /* 0x00000000fffff984 */ /* 0x000fe20000000800 */
[----:B------:R-:W-:Y:S01]  /*6ba0*/  @!PT LDS RZ, [RZ] ;  /* 0x00000000fffff984 */ /* 0x000fe20000000800 */
[----:B------:R-:W-:Y:S01]  /*6bb0*/  @!PT LDS RZ, [RZ] ;  /* 0x00000000fffff984 */ /* 0x000fe20000000800 */
[----:B------:R2:W-:Y:S06]  /*6bc0*/  MEMBAR.ALL.CTA ;  /* 0x0000000000007992 */ /* 0x0005ec0000008000 */
[----:B--2---:R-:W2:Y:S02]  /*6bd0*/  FENCE.VIEW.ASYNC.S ;  /* 0x00000000000073c6 */ /* 0x004ea40000000000 */
[----:B--2---:R-:W-:Y:S06]  /*6be0*/  BAR.SYNC.DEFER_BLOCKING 0x1, 0x80 ;  /* 0x0042000000007b1d */ /* 0x004fec0000010000 */
[----:B------:R-:W-:Y:S05]  /*6bf0*/  @P0 BRA `(.L_x_111) ;  /* 0x0000000000200947 */ /* 0x000fea0003800000 */
[----:B------:R-:W2:Y:S01]  /*6c00*/  LDCU.64 UR6, c[0x0][0x348] ;  /* 0x00006900ff0677ac */ /* 0x000ea20008000a00 */
[----:B------:R-:W-:Y:S01]  /*6c10*/  ULEA UR5, UR46, UR44, 0xd ;  /* 0x0000002c2e057291 */ /* 0x000fe2000f8e68ff */
[----:B------:R-:W-:Y:S03]  /*6c20*/  UMOV UR51, UR36 ;  /* 0x0000002400337c82 */ /* 0x000fe60008000000 */
[----:B------:R-:W-:Y:S02]  /*6c30*/  UIADD3 UR48, UPT, UPT, UR5, 0x400, URZ ;  /* 0x0000040005307890 */ /* 0x000fe4000fffe0ff */
[----:B--2---:R-:W-:Y:S04]  /*6c40*/  UIADD3 UR4, UP0, UPT, UR6, 0x680, URZ ;  /* 0x0000068006047890 */ /* 0x004fe8000ff1e0ff */
[----:B------:R-:W-:Y:S09]  /*6c50*/  UIADD3.X UR5, UPT, UPT, URZ, UR7, URZ, UP0, !UPT ;  /* 0x00000007ff057290 */ /* 0x000ff200087fe4ff */
[----:B------:R2:W-:Y:S02]  /*6c60*/  UTMASTG.3D [UR48], [UR4] ;  /* 0x00000030040073b5 */ /* 0x0005e40008010000 */
[----:B--2---:R0:W-:Y:S02]  /*6c70*/  UTMACMDFLUSH ;  /* 0x00000000000079b7 */ /* 0x0041e40000000000 */
.L_x_111:
[----:B------:R-:W-:Y:S05]  /*6c80*/  BSYNC.RECONVERGENT B0 ;  /* 0x0000000000007941 */ /* 0x000fea0003800200 */
.L_x_110:
[----:B------:R-:W-:Y:S01]  /*6c90*/  UIADD3 UR47, UPT, UPT, UR46, 0x1, URZ ;  /* 0x000000012e2f7890 */ /* 0x000fe2000fffe0ff */
[----:B------:R-:W-:Y:S03]  /*6ca0*/  BSSY.RECONVERGENT B0, `(.L_x_112) ;  /* 0x0000005000007945 */ /* 0x000fe60003800200 */
[----:B------:R-:W-:Y:S04]  /*6cb0*/  UISETP.NE.AND UP0, UPT, UR47, 0x3, UPT ;  /* 0x000000032f00788c */ /* 0x000fe8000bf05270 */
[----:B------:R-:W-:Y:S01]  /*6cc0*/  USEL UR45, UR47, URZ, UP0 ;  /* 0x000000ff2f2d7287 */ /* 0x000fe20008000000 */
[----:B------:R-:W-:Y:S11]  /*6cd0*/  @P0 BRA `(.L_x_113) ;  /* 0x0000000000040947 */ /* 0x000ff60003800000 */
[----:B------:R-:W-:Y:S04]  /*6ce0*/  DEPBAR.LE SB0, 0x1 ;  /* 0x000080400000791a */ /* 0x000fe80000000000 */
.L_x_113:
[----:B------:R-:W-:Y:S05]  /*6cf0*/  BSYNC.RECONVERGENT B0 ;  /* 0x0000000000007941 */ /* 0x000fea0003800200 */
.L_x_112:
[----:B------:R-:W-:Y:S01]  /*6d00*/  BAR.SYNC.DEFER_BLOCKING 0x1, 0x80 ;  /* 0x0042000000007b1d */ /* 0x000fe20000010000 */
[----:B------:R-:W-:Y:S01]  /*6d10*/  ISETP.NE.AND P1, PT, R69, RZ, PT ;  /* 0x000000ff4500720c */ /* 0x000fe20003f25270 */
[----:B------:R-:W-:Y:S01]  /*6d20*/  UISETP.NE.AND UP0, UPT, UR53, URZ, UPT ;  /* 0x000000ff3500728c */ /* 0x000fe2000bf05270 */
[----:B------:R-:W-:Y:S11]  /*6d30*/  LEA R2, R74, UR44, 0x3 ;  /* 0x0000002c4a027c11 */ /* 0x000ff6000f8e18ff */
[----:B------:R-:W-:Y:S01]  /*6d40*/  @P1 SHF.L.U32 R3, R73, 0x1f, RZ ;  /* 0x0000001f49031819 */ /* 0x000fe200000006ff */
[----:B------:R-:W-:Y:S06]  /*6d50*/  BRA.U !UP0, `(.L_x_114) ;  /* 0x0000000108247547 */ /* 0x000fec000b800000 */
[----:B-1----:R-:W-:Y:S01]  /*6d60*/  IMAD.U32 R4, RZ, RZ, UR52 ;  /* 0x00000034ff047e24 */ /* 0x002fe2000f8e00ff */
[----:B------:R-:W-:Y:S01]  /*6d70*/  MOV R0, UR54 ;  /* 0x0000003600007c02 */ /* 0x000fe20008000f00 */
[----:B------:R-:W-:Y:S03]  /*6d80*/  UIADD3 UR4, UPT, UPT, UR52, 0x1, URZ ;  /* 0x0000000134047890 */ /* 0x000fe6000fffe0ff */
[----:B------:R-:W-:Y:S01]  /*6d90*/  @P1 LEA R4, R4, UR44, 0x3 ;  /* 0x0000002c04041c11 */ /* 0x000fe2000f8e18ff */
[----:B------:R-:W-:Y:S04]  /*6da0*/  UISETP.NE.AND UP0, UPT, UR4, 0x3, UPT ;  /* 0x000000030400788c */ /* 0x000fe8000bf05270 */
[----:B------:R-:W-:Y:S01]  /*6db0*/  @P1 VIADD R4, R4, 0xd8 ;  /* 0x000000d804041836 */ /* 0x000fe20000000000 */
[----:B------:R-:W-:Y:S04]  /*6dc0*/  USEL UR52, UR4, URZ, UP0 ;  /* 0x000000ff04347287 */ /* 0x000fe80008000000 */
[----:B------:R-:W-:Y:S04]  /*6dd0*/  @P1 PRMT R0, R0, 0x654, R4 ;  /* 0x0000065400001816 */ /* 0x000fe80000000004 */
[----:B------:R2:W-:Y:S04]  /*6de0*/  @P1 SYNCS.ARRIVE.TRANS64.RED.A1T0 RZ, [R0+URZ], RZ ;  /* 0x000000ff00ff19a7 */ /* 0x0005e800081004ff */
.L_x_114:
[----:B------:R-:W3:Y:S01]  /*6df0*/  @P1 SYNCS.PHASECHK.TRANS64.TRYWAIT P0, [R2+URZ+0xc0], R3 ;  /* 0x0000c003020015a7 */ /* 0x000ee200080011ff */
[----:B------:R-:W-:Y:S01]  /*6e00*/  BSSY B1, `(.L_x_115) ;  /* 0x0000017000017945 */ /* 0x000fe20003800000 */
[----:B---3--:R-:W-:Y:S03]  /*6e10*/  @P1 SEL R75, RZ, 0x1, !P0 ;  /* 0x00000001ff4b1807 */ /* 0x008fe60004000000 */
[----:B------:R-:W-:Y:S05]  /*6e20*/  @!P1 BRA `(.L_x_116) ;  /* 0x0000000000509947 */ /* 0x000fea0003800000 */
[----:B------:R-:W-:Y:S01]  /*6e30*/  ISETP.NE.AND P1, PT, R76, RZ, PT ;  /* 0x000000ff4c00720c */ /* 0x000fe20003f25270 */
[----:B------:R-:W-:Y:S01]  /*6e40*/  BSSY B0, `(.L_x_117) ;  /* 0x000000a000007945 */ /* 0x000fe20003800000 */
[----:B------:R-:W-:Y:S11]  /*6e50*/  ISETP.NE.AND P0, PT, R75, RZ, PT ;  /* 0x000000ff4b00720c */ /* 0x000ff60003f05270 */
[----:B-1----:R-:W-:Y:S05]  /*6e60*/  @P1 IMAD R4, R74, 0x800, R27 ;  /* 0x000008004a041824 */ /* 0x002fea00078e021b */
[----:B------:R-:W-:Y:S05]  /*6e70*/  @P1 LEA R4, R4, UR44, 0x2 ;  /* 0x0000002c04041c11 */ /* 0x000fea000f8e10ff */
[--C-:B--2---:R-:W-:Y:S02]  /*6e80*/  @P1 IMAD.IADD R0, R71, 0x1, R4.reuse ;  /* 0x0000000147001824 */ /* 0x104fe400078e0204 */
[----:B------:R-:W-:Y:S01]  /*6e90*/  @P1 IMAD.IADD R3, R70, 0x1, R4 ;  /* 0x0000000146031824 */ /* 0x000fe200078e0204 */
[----:B------:R-:W-:Y:S06]  /*6ea0*/  @P0 BRA `(.L_x_118) ;  /* 0x00000000000c0947 */ /* 0x000fec0003800000 */
[----:B------:R-:W-:Y:S04]  /*6eb0*/  SHF.L.U32 R73, R73, 0x1f, RZ ;  /* 0x0000001f49497819 */ /* 0x000fe800000006ff */
[----:B------:R-:W1:Y:S02]  /*6ec0*/  SYNCS.PHASECHK.TRANS64.TRYWAIT P0, [R2+URZ+0xc0], R73 ;  /* 0x0000c049020075a7 */ /* 0x000e6400080011ff */
[----:B-1----:R-:W-:Y:S05]  /*6ed0*/  @!P0 BRA `(.L_x_119) ;  /* 0x0000001400d48947 */ /* 0x002fea0003800000 */
.L_x_118:
[----:B------:R-:W-:Y:S05]  /*6ee0*/  BSYNC B0 ;  /* 0x0000000000007941 */ /* 0x000fea0003800000 */
.L_x_117:
[----:B------:R-:W-:Y:S11]  /*6ef0*/  ISETP.NE.AND P0, PT, R76, RZ, PT ;  /* 0x000000ff4c00720c */ /* 0x000ff60003f05270 */
[----:B------:R-:W-:Y:S02]  /*6f00*/  @!UPT UIADD3 URZ, UPT, UPT, URZ, URZ, URZ ;  /* 0x000000fffffff290 */ /* 0x000fe4000fffe0ff */
[----:B-1----:R-:W-:Y:S01]  /*6f10*/  @P0 IADD3 R2, PT, PT, R70, R0, RZ ;  /* 0x0000000046020210 */ /* 0x002fe20007ffe0ff */
[----:B------:R-:W-:Y:S05]  /*6f20*/  @P0 WARPSYNC.ALL ;  /* 0x0000000000000948 */ /* 0x000fea0003800000 */
[----:B------:R3:W4:Y:S04]  /*6f30*/  @P0 LDSM.16.M88.4 R32, [R4+0x400] ;  /* 0x000400000420083b */ /* 0x0007280000000200 */
[----:B------:R3:W1:Y:S04]  /*6f40*/  @P0 LDSM.16.M88.4 R36, [R3+0x400] ;  /* 0x000400000324083b */ /* 0x0006680000000200 */
[----:B------:R3:W2:Y:S04]  /*6f50*/  @P0 LDSM.16.M88.4 R40, [R0+0x400] ;  /* 0x000400000028083b */ /* 0x0006a80000000200 */
[----:B------:R3:W1:Y:S02]  /*6f60*/  @P0 LDSM.16.M88.4 R44, [R2+0x400] ;  /* 0x00040000022c083b */ /* 0x0006640000000200 */
.L_x_116:
[----:B------:R-:W-:Y:S05]  /*6f70*/  BSYNC B1 ;  /* 0x0000000000017941 */ /* 0x000fea0003800000 */
.L_x_115:
[----:B-123--:R-:W-:Y:S05]  /*6f80*/  VIADD R0, R25, 0x20 ;  /* 0x0000002019007836 */ /* 0x00efea0000000000 */
[----:B------:R-:W-:Y:S04]  /*6f90*/  SHF.R.U32.HI R0, RZ, 0x15, R0 ;  /* 0x00000015ff007819 */ /* 0x000fe80000011600 */
[----:B------:R-:W-:Y:S11]  /*6fa0*/  LOP3.LUT P0, RZ, R0, 0x3, R53, 0x48, !PT ;  /* 0x0000000300ff7812 */ /* 0x000ff60007804835 */
[----:B------:R-:W-:Y:S02]  /*6fb0*/  @!UPT UIADD3 URZ, UPT, UPT, URZ, URZ, URZ ;  /* 0x000000fffffff290 */ /* 0x000fe4000fffe0ff */
[----:B------:R-:W-:Y:S05]  /*6fc0*/  @!P0 BRA `(.L_x_120) ;  /* 0x0000000000408947 */ /* 0x000fea0003800000 */
[----:B------:R-:W1:Y:S01]  /*6fd0*/  LDCU.64 UR8, c[0x4][0x70] ;  /* 0x01000e00ff0877ac */ /* 0x000e620008000a00 */
[----:B------:R-:W-:Y:S01]  /*6fe0*/  MOV R3, 0x0 ;  /* 0x0000000000037802 */ /* 0x000fe20000000f00 */
[----:B------:R-:W-:Y:S02]  /*6ff0*/  HFMA2 R12, -RZ, RZ, 0, 5.9604644775390625e-08 ;  /* 0x00000001ff0c7431 */ /* 0x000fe400000001ff */
[----:B------:R-:W-:Y:S02]  /*7000*/  IMAD.MOV.U32 R8, RZ, RZ, 0x192 ;  /* 0x00000192ff087424 */ /* 0x000fe400078e00ff */
[----:B------:R-:W-:Y:S01]  /*7010*/  IMAD.MOV.U32 R13, RZ, RZ, RZ ;  /* 0x000000ffff0d7224 */ /* 0x000fe200078e00ff */
[----:B------:R-:W2:Y:S01]  /*7020*/  LDCU.64 UR6, c[0x4][0x78] ;  /* 0x01000f00ff0677ac */ /* 0x000ea20008000a00 */
[----:B------:R-:W3:Y:S01]  /*7030*/  LDC.64 R2, c[0x4][R3] ;  /* 0x0100000003027b82 */ /* 0x000ee20000000a00 */
[----:B------:R-:W5:Y:S01]  /*7040*/  LDCU.64 UR4, c[0x4][0x10] ;  /* 0x01000200ff0477ac */ /* 0x000f620008000a00 */
[----:B-1----:R-:W-:Y:S01]  /*7050*/  MOV R5, UR9 ;  /* 0x0000000900057c02 */ /* 0x002fe20008000f00 */
[----:B------:R-:W-:Y:S01]  /*7060*/  IMAD.U32 R4, RZ, RZ, UR8 ;  /* 0x00000008ff047e24 */ /* 0x000fe2000f8e00ff */
[----:B--2---:R-:W-:Y:S01]  /*7070*/  MOV R7, UR7 ;  /* 0x0000000700077c02 */ /* 0x004fe20008000f00 */
[----:B------:R-:W-:Y:S01]  /*7080*/  IMAD.U32 R6, RZ, RZ, UR6 ;  /* 0x00000006ff067e24 */ /* 0x000fe2000f8e00ff */
[----:B-----5:R-:W-:Y:S01]  /*7090*/  MOV R11, UR5 ;  /* 0x00000005000b7c02 */ /* 0x020fe20008000f00 */
[----:B------:R-:W-:Y:S02]  /*70a0*/  IMAD.U32 R10, RZ, RZ, UR4 ;  /* 0x00000004ff0a7e24 */ /* 0x000fe4000f8e00ff */
[----:B------:R-:W-:Y:S07]  /*70b0*/  LEPC R20, `(.L_x_120) ;  /* 0x000000001014794e */ /* 0x000fee0000000000 */
[----:B---34-:R-:W-:Y:S05]  /*70c0*/  CALL.ABS.NOINC R2 ;  /* 0x0000000002007343 */ /* 0x018fea0003c00000 */
.L_x_120:
[----:B------:R-:W-:Y:S01]  /*70d0*/  ISETP.NE.AND P0, PT, R63, RZ, PT ;  /* 0x000000ff3f00720c */ /* 0x000fe20003f05270 */
[----:B------:R-:W-:Y:S05]  /*70e0*/  WARPSYNC.ALL ;  /* 0x0000000000007948 */ /* 0x000fea0003800000 */
[----:B------:R-:W-:Y:S01]  /*70f0*/  R2UR UR4, R25 ;  /* 0x00000000190472ca */ /* 0x000fe200000e0000 */
[----:B------:R-:W-:Y:S11]  /*7100*/  BSSY.RECONVERGENT B0, `(.L_x_121) ;  /* 0x0000045000007945 */ /* 0x000ff60003800200 */
[----:B------:R-:W-:Y:S01]  /*7110*/  @!UPT UIADD3 URZ, UPT, UPT, URZ, URZ, URZ ;  /* 0x000000fffffff290 */ /* 0x000fe2000fffe0ff */
[----:B------:R-:W1:Y:S01]  /*7120*/  LDTM.16dp128bit.x8 R4, tmem[UR4+0x20] ;  /* 0x00002004000479ee */ /* 0x000e620008180000 */
[----:B------:R-:W-:Y:S01]  /*7130*/  R2UR UR4, R72 ;  /* 0x00000000480472ca */ /* 0x000fe200000e0000 */
[----:B------:R-:W-:Y:S11]  /*7140*/  NOP ;  /* 0x0000000000007918 */ /* 0x000ff60000000000 */
[----:B------:R-:W-:Y:S01]  /*7150*/  @!UPT UIADD3 URZ, UPT, UPT, URZ, URZ, URZ ;  /* 0x000000fffffff290 */ /* 0x000fe2000fffe0ff */
[----:B------:R-:W-:Y:S04]  /*7160*/  UIADD3 UR4, UPT, UPT, UR4, 0x140, URZ ;  /* 0x0000014004047890 */ /* 0x000fe8000fffe0ff */
[----:B------:R-:W-:Y:S01]  /*7170*/  UPRMT UR4, UR54, 0x654, UR4 ;  /* 0x0000065436047896 */ /* 0x000fe20008000004 */
[C---:B-1----:R-:W-:Y:S01]  /*7180*/  FMUL R0, R24.reuse, R4 ;  /* 0x0000000418007220 */ /* 0x042fe20000400000 */
[C---:B------:R-:W-:Y:S01]  /*7190*/  FMUL R2, R24.reuse, R5 ;  /* 0x0000000518027220 */ /* 0x040fe20000400000 */
[----:B------:R-:W-:Y:S06]  /*71a0*/  FMUL R3, R24, R6 ;  /* 0x0000000618037220 */ /* 0x000fec0000400000 */
[----:B------:R-:W-:Y:S01]  /*71b0*/  SYNCS.ARRIVE.TRANS64.RED.A1T0 RZ, [UR4], RZ ;  /* 0x000000ffffff79a7 */ /* 0x000fe20008100404 */
[C---:B----4-:R-:W-:Y:S01]  /*71c0*/  FFMA R28, R26.reuse, R32, R0 ;  /* 0x000000201a1c7223 */ /* 0x050fe20000000000 */
[----:B------:R-:W-:Y:S01]  /*71d0*/  MOV R0, UR45 ;  /* 0x0000002d00007c02 */ /* 0x000fe20008000f00 */
[----:B------:R-:W-:Y:S01]  /*71e0*/  FFMA R29, R26, R33, R2 ;  /* 0x000000211a1d7223 */ /* 0x000fe20000000002 */
[C---:B------:R-:W-:Y:S01]  /*71f0*/  FMUL R7, R24.reuse, R7 ;  /* 0x0000000718077220 */ /* 0x040fe20000400000 */
[----:B------:R-:W-:Y:S01]  /*7200*/  FMUL R4, R24, R8 ;  /* 0x0000000818047220 */ /* 0x000fe20000400000 */
[----:B------:R-:W-:Y:S01]  /*7210*/  LEA R0, R0, R27, 0xb ;  /* 0x0000001b00007211 */ /* 0x000fe200078e58ff */
[----:B------:R-:W-:Y:S01]  /*7220*/  FMUL R5, R24, R9 ;  /* 0x0000000918057220 */ /* 0x000fe20000400000 */
[----:B------:R-:W-:Y:S01]  /*7230*/  FFMA R30, R26, R34, R3 ;  /* 0x000000221a1e7223 */ /* 0x000fe20000000003 */
[----:B------:R-:W-:Y:S01]  /*7240*/  FMUL R6, R24, R10 ;  /* 0x0000000a18067220 */ /* 0x000fe20000400000 */
[----:B------:R-:W-:Y:S01]  /*7250*/  FFMA R31, R26, R35, R7 ;  /* 0x000000231a1f7223 */ /* 0x000fe20000000007 */
[----:B------:R-:W-:Y:S01]  /*7260*/  LEA R0, R0, UR44, 0x2 ;  /* 0x0000002c00007c11 */ /* 0x000fe2000f8e10ff */
[----:B------:R-:W-:Y:S01]  /*7270*/  FMUL R11, R24, R11 ;  /* 0x0000000b180b7220 */ /* 0x000fe20000400000 */
[----:B------:R-:W-:Y:S01]  /*7280*/  FFMA R4, R26, R36, R4 ;  /* 0x000000241a047223 */ /* 0x000fe20000000004 */
[----:B------:R-:W-:Y:S01]  /*7290*/  FMUL R8, R24, R12 ;  /* 0x0000000c18087220 */ /* 0x000fe20000400000 */
[----:B------:R-:W-:Y:S01]  /*72a0*/  FFMA R5, R26, R37, R5 ;  /* 0x000000251a057223 */ /* 0x000fe20000000005 */
[----:B------:R1:W-:Y:S01]  /*72b0*/  STSM.16.M88.4 [R0+0x400], R28 ;  /* 0x0004001c00007844 */ /* 0x0003e20000000200 */
[----:B------:R-:W-:Y:S01]  /*72c0*/  FMUL R9, R24, R13 ;  /* 0x0000000d18097220 */ /* 0x000fe20000400000 */
[----:B------:R-:W-:Y:S01]  /*72d0*/  FFMA R6, R26, R38, R6 ;  /* 0x000000261a067223 */ /* 0x000fe20000000006 */
[----:B------:R-:W-:Y:S01]  /*72e0*/  FMUL R10, R24, R14 ;  /* 0x0000000e180a7220 */ /* 0x000fe20000400000 */
[----:B------:R-:W-:Y:S01]  /*72f0*/  FFMA R7, R26, R39, R11 ;  /* 0x000000271a077223 */ /* 0x000fe2000000000b */
[----:B------:R-:W-:Y:S01]  /*7300*/  IADD3 R2, PT, PT, R70, 0x400, R0 ;  /* 0x0000040046027810 */ /* 0x000fe20007ffe000 */
[----:B------:R-:W-:Y:S01]  /*7310*/  FMUL R15, R24, R15 ;  /* 0x0000000f180f7220 */ /* 0x000fe20000400000 */
[----:B------:R-:W-:Y:S01]  /*7320*/  FFMA R8, R26, R40, R8 ;  /* 0x000000281a087223 */ /* 0x000fe20000000008 */
[----:B------:R-:W-:Y:S01]  /*7330*/  FMUL R12, R24, R16 ;  /* 0x00000010180c7220 */ /* 0x000fe20000400000 */
[----:B------:R-:W-:Y:S01]  /*7340*/  FFMA R9, R26, R41, R9 ;  /* 0x000000291a097223 */ /* 0x000fe20000000009 */
[----:B------:R1:W-:Y:S01]  /*7350*/  STSM.16.M88.4 [R2], R4 ;  /* 0x0000000402007844 */ /* 0x0003e20000000200 */
[----:B------:R-:W-:Y:S01]  /*7360*/  FMUL R13, R24, R17 ;  /* 0x00000011180d7220 */ /* 0x000fe20000400000 */
[----:B------:R-:W-:Y:S01]  /*7370*/  FFMA R10, R26, R42, R10 ;  /* 0x0000002a1a0a7223 */ /* 0x000fe2000000000a */
[----:B------:R-:W-:Y:S01]  /*7380*/  FMUL R14, R24, R18 ;  /* 0x00000012180e7220 */ /* 0x000fe20000400000 */
[----:B------:R-:W-:Y:S01]  /*7390*/  FFMA R11, R26, R43, R15 ;  /* 0x0000002b1a0b7223 */ /* 0x000fe2000000000f */
[----:B------:R-:W-:Y:S01]  /*73a0*/  IADD3 R71, PT, PT, R71, 0x400, R0 ;  /* 0x0000040047477810 */ /* 0x000fe20007ffe000 */
[----:B------:R-:W-:Y:S01]  /*73b0*/  FMUL R19, R24, R19 ;  /* 0x0000001318137220 */ /* 0x000fe20000400000 */
[C---:B------:R-:W-:Y:S01]  /*73c0*/  FFMA R12, R26.reuse, R44, R12 ;  /* 0x0000002c1a0c7223 */ /* 0x040fe2000000000c */
[C---:B------:R-:W-:Y:S01]  /*73d0*/  FFMA R13, R26.reuse, R45, R13 ;  /* 0x0000002d1a0d7223 */ /* 0x040fe2000000000d */
[C---:B------:R-:W-:Y:S01]  /*73e0*/  FFMA R14, R26.reuse, R46, R14 ;  /* 0x0000002e1a0e7223 */ /* 0x040fe2000000000e */
[----:B------:R1:W-:Y:S01]  /*73f0*/  STSM.16.M88.4 [R71], R8 ;  /* 0x0000000847007844 */ /* 0x0003e20000000200 */
[----:B------:R-:W-:Y:S01]  /*7400*/  FFMA R15, R26, R47, R19 ;  /* 0x0000002f1a0f7223 */ /* 0x000fe20000000013 */
[----:B------:R-:W-:Y:S05]  /*7410*/  IADD3 R70, PT, PT, R70, R71, RZ ;  /* 0x0000004746467210 */ /* 0x000fea0007ffe0ff */
        /* <DEDUP_REMOVED lines=10> */
[----:B------:R-:W-:Y:S02]  /*74c0*/  ULEA UR5, UR45, UR44, 0xd ;  /* 0x0000002c2d057291 */ /* 0x000fe4000f8e68ff */
[----:B------:R-:W-:Y:S02]  /*74d0*/  UIADD3 UR9, UPT, UPT, UR49, 0x20, URZ ;  /* 0x0000002031097890 */ /* 0x000fe4000fffe0ff */
[----:B------:R-:W-:Y:S01]  /*74e0*/  UIADD3 UR8, UPT, UPT, UR5, 0x400, URZ ;  /* 0x0000040005087890 */ /* 0x000fe2000fffe0ff */
[----:B------:R-:W-:Y:S01]  /*74f0*/  UMOV UR10, UR50 ;  /* 0x00000032000a7c82 */ /* 0x000fe20008000000 */
[----:B------:R-:W-:Y:S01]  /*7500*/  UMOV UR11, UR36 ;  /* 0x00000024000b7c82 */ /* 0x000fe20008000000 */
[----:B--2---:R-:W-:Y:S04]  /*7510*/  UIADD3 UR4, UP0, UPT, UR6, 0x680, URZ ;  /* 0x0000068006047890 */ /* 0x004fe8000ff1e0ff */
[----:B------:R-:W-:Y:S09]  /*7520*/  UIADD3.X UR5, UPT, UPT, URZ, UR7, URZ, UP0, !UPT ;  /* 0x00000007ff057290 */ /* 0x000ff200087fe4ff */
[----:B------:R2:W-:Y:S02]  /*7530*/  UTMASTG.3D [UR8], [UR4] ;  /* 0x00000008040073b5 */ /* 0x0005e40008010000 */
[----:B--2---:R0:W-:Y:S02]  /*7540*/  UTMACMDFLUSH ;  /* 0x00000000000079b7 */ /* 0x0041e40000000000 */
.L_x_122:
[----:B------:R-:W-:Y:S05]  /*7550*/  BSYNC.RECONVERGENT B0 ;  /* 0x0000000000007941 */ /* 0x000fea0003800200 */
.L_x_121:
[----:B------:R-:W-:Y:S01]  /*7560*/  UIADD3 UR4, UPT, UPT, UR45, 0x1, URZ ;  /* 0x000000012d047890 */ /* 0x000fe2000fffe0ff */
[----:B------:R-:W-:Y:S03]  /*7570*/  BSSY.RECONVERGENT B0, `(.L_x_123) ;  /* 0x0000008000007945 */ /* 0x000fe60003800200 */
[----:B------:R-:W-:Y:S04]  /*7580*/  UISETP.NE.AND UP0, UPT, UR4, 0x3, UPT ;  /* 0x000000030400788c */ /* 0x000fe8000bf05270 */
[----:B------:R-:W-:Y:S02]  /*7590*/  UISETP.EQ.XOR UP1, UPT, UR47, 0x3, !UP0 ;  /* 0x000000032f00788c */ /* 0x000fe4000c722a70 */
[----:B------:R-:W-:Y:S02]  /*75a0*/  USEL UR46, UR4, URZ, UP0 ;  /* 0x000000ff042e7287 */ /* 0x000fe40008000000 */
[----:B------:R-:W-:Y:S04]  /*75b0*/  USEL UR5, URZ, 0x1, !UP1 ;  /* 0x00000001ff057887 */ /* 0x000fe8000c800000 */
[----:B------:R-:W-:Y:S01]  /*75c0*/  ULOP3.LUT UR55, UR55, UR5, URZ, 0x3c, !UPT ;  /* 0x0000000537377292 */ /* 0x000fe2000f8e3cff */
[----:B------:R-:W-:Y:S11]  /*75d0*/  @P0 BRA `(.L_x_124) ;  /* 0x0000000000040947 */ /* 0x000ff60003800000 */
[----:B------:R-:W-:Y:S04]  /*75e0*/  DEPBAR.LE SB0, 0x1 ;  /* 0x000080400000791a */ /* 0x000fe80000000000 */
.L_x_124:
[----:B------:R-:W-:Y:S05]  /*75f0*/  BSYNC.RECONVERGENT B0 ;  /* 0x0000000000007941 */ /* 0x000fea0003800200 */
.L_x_123:
[----:B------:R-:W-:Y:S01]  /*7600*/  BAR.SYNC.DEFER_BLOCKING 0x1, 0x80 ;  /* 0x0042000000007b1d */ /* 0x000fe20000010000 */
[----:B------:R-:W-:Y:S01]  /*7610*/  UISETP.NE.AND UP0, UPT, UR53, -0x2, UPT ;  /* 0xfffffffe3500788c */ /* 0x000fe2000bf05270 */
[----:B------:R-:W-:Y:S08]  /*7620*/  IADD3 R22, PT, PT, R22, 0x1, RZ ;  /* 0x0000000116167810 */ /* 0x000ff00007ffe0ff */
[----:B------:R-:W-:Y:S05]  /*7630*/  BRA.U !UP0, `(.L_x_125) ;  /* 0x0000000108287547 */ /* 0x000fea000b800000 */
[----:B------:R-:W-:Y:S01]  /*7640*/  ISETP.NE.AND P0, PT, R69, RZ, PT ;  /* 0x000000ff4500720c */ /* 0x000fe20003f05270 */
[----:B-1----:R-:W-:Y:S01]  /*7650*/  IMAD.U32 R2, RZ, RZ, UR52 ;  /* 0x00000034ff027e24 */ /* 0x002fe2000f8e00ff */
[----:B------:R-:W-:Y:S01]  /*7660*/  UIADD3 UR4, UPT, UPT, UR52, 0x1, URZ ;  /* 0x0000000134047890 */ /* 0x000fe2000fffe0ff */
[----:B------:R-:W-:Y:S03]  /*7670*/  IMAD.U32 R0, RZ, RZ, UR54 ;  /* 0x00000036ff007e24 */ /* 0x000fe6000f8e00ff */
[----:B------:R-:W-:Y:S04]  /*7680*/  UISETP.NE.AND UP0, UPT, UR4, 0x3, UPT ;  /* 0x000000030400788c */ /* 0x000fe8000bf05270 */
[----:B------:R-:W-:Y:S03]  /*7690*/  USEL UR52, UR4, URZ, UP0 ;  /* 0x000000ff04347287 */ /* 0x000fe60008000000 */
[----:B------:R-:W-:Y:S05]  /*76a0*/  @P0 LEA R2, R2, UR44, 0x3 ;  /* 0x0000002c02020c11 */ /* 0x000fea000f8e18ff */
[----:B------:R-:W-:Y:S05]  /*76b0*/  @P0 VIADD R2, R2, 0xd8 ;  /* 0x000000d802020836 */ /* 0x000fea0000000000 */
[----:B------:R-:W-:Y:S04]  /*76c0*/  @P0 PRMT R0, R0, 0x654, R2 ;  /* 0x0000065400000816 */ /* 0x000fe80000000002 */
[----:B------:R2:W-:Y:S03]  /*76d0*/  @P0 SYNCS.ARRIVE.TRANS64.RED.A1T0 RZ, [R0+URZ], RZ ;  /* 0x000000ff00ff09a7 */ /* 0x0005e600081004ff */
.L_x_125:
[----:B------:R-:W-:Y:S01]  /*76e0*/  R2UR UR6, R68 ;  /* 0x00000000440672ca */ /* 0x000fe200000e0000 */
[----:B------:R-:W-:Y:S01]  /*76f0*/  UIADD3 UR53, UPT, UPT, UR53, 0x2, URZ ;  /* 0x0000000235357890 */ /* 0x000fe2000fffe0ff */
[----:B------:R-:W-:Y:S02]  /*7700*/  R2UR UR5, R54 ;  /* 0x00000000360572ca */ /* 0x000fe400000e0000 */
[----:B------:R-:W-:Y:S02]  /*7710*/  R2UR UR4, R55 ;  /* 0x00000000370472ca */ /* 0x000fe400000e0000 */
[----:B------:R-:W-:Y:S02]  /*7720*/  R2UR UR36, R66 ;  /* 0x00000000422472ca */ /* 0x000fe400000e0000 */
[----:B------:R-:W-:Y:S02]  /*7730*/  ISETP.NE.AND P0, PT, R58, 0x2, PT ;  /* 0x000000023a00780c */ /* 0x000fe40003f05270 */
[----:B------:R-:W-:Y:S02]  /*7740*/  ISETP.NE.AND P1, PT, R22, 0x4, PT ;  /* 0x000000041600780c */ /* 0x000fe40003f25270 */
[----:B-1----:R-:W-:Y:S01]  /*7750*/  SEL R2, RZ, 0x1, P0 ;  /* 0x00000001ff027807 */ /* 0x002fe20000000000 */
[----:B------:R-:W-:Y:S01]  /*7760*/  UISETP.NE.AND UP0, UPT, UR6, URZ, UPT ;  /* 0x000000ff0600728c */ /* 0x000fe2000bf05270 */
[----:B--2---:R-:W-:Y:S01]  /*7770*/  SEL R0, RZ, 0x1, P1 ;  /* 0x00000001ff007807 */ /* 0x004fe20000800000 */
[----:B------:R-:W-:Y:S01]  /*7780*/  UIADD3 UR30, UPT, UPT, UR37, UR5, URZ ;  /* 0x00000005251e7290 */ /* 0x000fe2000fffe0ff */
[----:B------:R-:W-:Y:S01]  /*7790*/  LOP3.LUT R59, R59, R2, RZ, 0x3c, !PT ;  /* 0x000000023b3b7212 */ /* 0x000fe200078e3cff */
[----:B------:R-:W-:Y:S01]  /*77a0*/  UIADD3 UR26, UPT, UPT, UR38, UR4, URZ ;  /* 0x00000004261a7290 */ /* 0x000fe2000fffe0ff */
[----:B------:R-:W-:Y:S02]  /*77b0*/  LOP3.LUT R60, R60, R0, RZ, 0x3c, !PT ;  /* 0x000000003c3c7212 */ /* 0x000fe400078e3cff */
[----:B------:R-:W-:Y:S02]  /*77c0*/  SEL R58, R58, RZ, P0 ;  /* 0x000000ff3a3a7207 */ /* 0x000fe40000000000 */
[----:B------:R-:W-:Y:S01]  /*77d0*/  SEL R22, R22, RZ, P1 ;  /* 0x000000ff16167207 */ /* 0x000fe20000800000 */
[----:B------:R-:W-:Y:S06]  /*77e0*/  BRA.U UP0, `(.L_x_126) ;  /* 0xffffffdd00a87547 */ /* 0x000fec000b83ffff */
[----:B------:R-:W-:-:S13]  /*77f0*/  R2UR UR4, R56 ;  /* 0x00000000380472ca */ /* 0x000fda00000e0000 */
[----:B------:R-:W-:-:S09]  /*7800*/  UISETP.NE.AND UP0, UPT, UR4, URZ, UPT ;  /* 0x000000ff0400728c */ /* 0x000fd2000bf05270 */
[----:B------:R-:W-:Y:S05]  /*7810*/  BRA.U !UP0, `(.L_x_127) ;  /* 0x0000000108487547 */ /* 0x000fea000b800000 */
[----:B------:R-:W1:Y:S02]  /*7820*/  LDCU.64 UR4, c[0x0][0x890] ;  /* 0x00011200ff0477ac */ /* 0x000e640008000a00 */
[----:B-1----:R-:W-:-:S04]  /*7830*/  UISETP.NE.U32.AND UP0, UPT, UR4, URZ, UPT ;  /* 0x000000ff0400728c */ /* 0x002fc8000bf05070 */
[----:B------:R-:W-:-:S09]  /*7840*/  UISETP.NE.AND.EX UP0, UPT, UR5, URZ, UPT, UP0 ;  /* 0x000000ff0500728c */ /* 0x000fd2000bf05300 */
[----:B------:R-:W-:Y:S05]  /*7850*/  BRA.U UP0, `(.L_x_128) ;  /* 0x00000001000c7547 */ /* 0x000fea000b800000 */
[----:B------:R-:W-:-:S13]  /*7860*/  FSETP.NEU.AND P0, PT, R26, RZ, PT ;  /* 0x000000ff1a00720b */ /* 0x000fda0003f0d000 */
[----:B------:R-:W-:Y:S05]  /*7870*/  @!P0 EXIT ;  /* 0x000000000000894d */ /* 0x000fea0003800000 */
[----:B------:R-:W-:Y:S05]  /*7880*/  BRA `(.L_x_127) ;  /* 0x00000000002c7947 */ /* 0x000fea0003800000 */
.L_x_128:
[----:B------:R-:W-:Y:S01]  /*7890*/  ISETP.NE.AND P0, PT, R57, RZ, PT ;  /* 0x000000ff3900720c */ /* 0x000fe20003f05270 */
[----:B------:R-:W-:-:S12]  /*78a0*/  BSSY.RECONVERGENT B0, `(.L_x_127) ;  /* 0x0000009000007945 */ /* 0x000fd80003800200 */
[----:B------:R-:W-:Y:S05]  /*78b0*/  @P0 BRA `(.L_x_129) ;  /* 0x0000000000140947 */ /* 0x000fea0003800000 */
[----:B------:R-:W1:Y:S02]  /*78c0*/  LDCU.64 UR4, c[0x0][0x888] ;  /* 0x00011100ff0477ac */ /* 0x000e640008000a00 */
[----:B-1----:R-:W-:-:S04]  /*78d0*/  ISETP.NE.U32.AND P0, PT, RZ, UR4, PT ;  /* 0x00000004ff007c0c */ /* 0x002fc8000bf05070 */
[----:B------:R-:W-:-:S13]  /*78e0*/  ISETP.NE.AND.EX P0, PT, RZ, UR5, PT, P0 ;  /* 0x00000005ff007c0c */ /* 0x000fda000bf05300 */
[----:B------:R-:W-:Y:S05]  /*78f0*/  @!P0 EXIT ;  /* 0x000000000000894d */ /* 0x000fea0003800000 */
[----:B------:R-:W-:Y:S05]  /*7900*/  BRA `(.L_x_130) ;  /* 0x0000000000087947 */ /* 0x000fea0003800000 */
.L_x_129:
[----:B------:R-:W-:-:S13]  /*7910*/  FSETP.NEU.AND P0, PT, R26, RZ, PT ;  /* 0x000000ff1a00720b */ /* 0x000fda0003f0d000 */
[----:B------:R-:W-:Y:S05]  /*7920*/  @!P0 EXIT ;  /* 0x000000000000894d */ /* 0x000fea0003800000 */
.L_x_130:
[----:B------:R-:W-:Y:S05]  /*7930*/  BSYNC.RECONVERGENT B0 ;  /* 0x0000000000007941 */ /* 0x000fea0003800200 */
.L_x_127:
[----:B------:R-:W-:Y:S01]  /*7940*/  ULEA UR4, UR52, UR44, 0x3 ;  /* 0x0000002c34047291 */ /* 0x000fe2000f8e18ff */
[----:B------:R-:W-:-:S04]  /*7950*/  DEPBAR.LE SB0, 0x0 ;  /* 0x000080000000791a */ /* 0x000fc80000000000 */
[----:B------:R-:W-:-:S04]  /*7960*/  UIADD3 UR4, UPT, UPT, UR4, 0xd8, URZ ;  /* 0x000000d804047890 */ /* 0x000fc8000fffe0ff */
[----:B------:R-:W-:-:S09]  /*7970*/  UPRMT UR4, UR54, 0x654, UR4 ;  /* 0x0000065436047896 */ /* 0x000fd20008000004 */
[----:B------:R-:W-:Y:S01]  /*7980*/  SYNCS.ARRIVE.TRANS64.RED.A1T0 RZ, [UR4], RZ ;  /* 0x000000ffffff79a7 */ /* 0x000fe20008100404 */
[----:B------:R-:W-:Y:S05]  /*7990*/  EXIT ;  /* 0x000000000000794d */ /* 0x000fea0003800000 */
.L_x_25:
[----:B--2---:R2:W3:Y:S02]  /*79a0*/  SYNCS.PHASECHK.TRANS64.TRYWAIT P0, [R0+URZ+0x170], R2 ;  /* 0x00017002000075a7 */ /* 0x0044e400080011ff */
[----:B---3--:R-:W-:Y:S05]  /*79b0*/  @!P0 NANOSLEEP.SYNCS 0x989680 ;  /* 0x009896800000895d */ /* 0x008fea0003900000 */
[----:B------:R-:W3:Y:S02]  /*79c0*/  @!P0 SYNCS.PHASECHK.TRANS64 P0, [R0+URZ+0x170], R2 ;  /* 0x00017002000085a7 */ /* 0x000ee400080010ff */
[----:B---3--:R-:W-:Y:S05]  /*79d0*/  @!P0 BRA `(.L_x_25) ;  /* 0xfffffffc00f08947 */ /* 0x008fea000383ffff */
[----:B------:R-:W-:Y:S05]  /*79e0*/  BRA `(.L_x_131) ;  /* 0xffffff9c00fc7947 */ /* 0x000fea000383ffff */
.L_x_28:
[----:B-1----:R-:W-:-:S07]  /*79f0*/  MOV R0, UR33 ;  /* 0x0000002100007c02 */ /* 0x002fce0008000f00 */
.L_x_132:
[----:B-1----:R1:W2:Y:S02]  /*7a00*/  SYNCS.PHASECHK.TRANS64.TRYWAIT P0, [R0+URZ+0x60], R3 ;  /* 0x00006003000075a7 */ /* 0x0022a400080011ff */
[----:B--2---:R-:W-:Y:S05]  /*7a10*/  @!P0 NANOSLEEP.SYNCS 0x989680 ;  /* 0x009896800000895d */ /* 0x004fea0003900000 */
[----:B------:R-:W2:Y:S02]  /*7a20*/  @!P0 SYNCS.PHASECHK.TRANS64 P0, [R0+URZ+0x60], R3 ;  /* 0x00006003000085a7 */ /* 0x000ea400080010ff */
[----:B--2---:R-:W-:Y:S05]  /*7a30*/  @!P0 BRA `(.L_x_132) ;  /* 0xfffffffc00f08947 */ /* 0x004fea000383ffff */
[----:B------:R-:W-:Y:S05]  /*7a40*/  BRA `(.L_x_27) ;  /* 0xffffffa000447947 */ /* 0x000fea000383ffff */
.L_x_35:
[----:B-1----:R-:W-:-:S07]  /*7a50*/  MOV R0, UR17 ;  /* 0x0000001100007c02 */ /* 0x002fce0008000f00 */
.L_x_133:
[----:B-1----:R1:W2:Y:S02]  /*7a60*/  SYNCS.PHASECHK.TRANS64.TRYWAIT P0, [R0+URZ+0x60], R3 ;  /* 0x00006003000075a7 */ /* 0x0022a400080011ff */
[----:B--2---:R-:W-:Y:S05]  /*7a70*/  @!P0 NANOSLEEP.SYNCS 0x989680 ;  /* 0x009896800000895d */ /* 0x004fea0003900000 */
[----:B------:R-:W2:Y:S02]  /*7a80*/  @!P0 SYNCS.PHASECHK.TRANS64 P0, [R0+URZ+0x60], R3 ;  /* 0x00006003000085a7 */ /* 0x000ea400080010ff */
[----:B--2---:R-:W-:Y:S05]  /*7a90*/  @!P0 BRA `(.L_x_133) ;  /* 0xfffffffc00f08947 */ /* 0x004fea000383ffff */
[----:B------:R-:W-:Y:S05]  /*7aa0*/  BRA `(.L_x_34) ;  /* 0xffffffa400007947 */ /* 0x000fea000383ffff */
.L_x_40:
[----:B-1----:R1:W2:Y:S02]  /*7ab0*/  SYNCS.PHASECHK.TRANS64.TRYWAIT P0, [R3+URZ+0x100], R0 ;  /* 0x00010000030075a7 */ /* 0x0022a400080011ff */
[----:B--2---:R-:W-:Y:S05]  /*7ac0*/  @!P0 NANOSLEEP.SYNCS 0x989680 ;  /* 0x009896800000895d */ /* 0x004fea0003900000 */
[----:B------:R-:W2:Y:S02]  /*7ad0*/  @!P0 SYNCS.PHASECHK.TRANS64 P0, [R3+URZ+0x100], R0 ;  /* 0x00010000030085a7 */ /* 0x000ea400080010ff */
[----:B--2---:R-:W-:Y:S05]  /*7ae0*/  @!P0 BRA `(.L_x_40) ;  /* 0xfffffffc00f08947 */ /* 0x004fea000383ffff */
[----:B------:R-:W-:Y:S05]  /*7af0*/  BRA `(.L_x_134) ;  /* 0xffffffa400a47947 */ /* 0x000fea000383ffff */
.L_x_44:
[----:B------:R-:W-:-:S07]  /*7b00*/  MOV R0, UR4 ;  /* 0x0000000400007c02 */ /* 0x000fce0008000f00 */
.L_x_135:
[----:B-1----:R1:W2:Y:S02]  /*7b10*/  SYNCS.PHASECHK.TRANS64.TRYWAIT P0, [R0+URZ], R2 ;  /* 0x00000002000075a7 */ /* 0x0022a400080011ff */
[----:B--2---:R-:W-:Y:S05]  /*7b20*/  @!P0 NANOSLEEP.SYNCS 0x989680 ;  /* 0x009896800000895d */ /* 0x004fea0003900000 */
[----:B------:R-:W2:Y:S02]  /*7b30*/  @!P0 SYNCS.PHASECHK.TRANS64 P0, [R0+URZ], R2 ;  /* 0x00000002000085a7 */ /* 0x000ea400080010ff */
[----:B--2---:R-:W-:Y:S05]  /*7b40*/  @!P0 BRA `(.L_x_135) ;  /* 0xfffffffc00f08947 */ /* 0x004fea000383ffff */
[----:B------:R-:W-:Y:S05]  /*7b50*/  BRA `(.L_x_136) ;  /* 0xffffffac00507947 */ /* 0x000fea000383ffff */
.L_x_45:
[----:B------:R-:W-:-:S07]  /*7b60*/  MOV R0, UR5 ;  /* 0x0000000500007c02 */ /* 0x000fce0008000f00 */
.L_x_137:
[----:B-1----:R1:W2:Y:S02]  /*7b70*/  SYNCS.PHASECHK.TRANS64.TRYWAIT P0, [R0+URZ], R3 ;  /* 0x00000003000075a7 */ /* 0x0022a400080011ff */
[----:B--2---:R-:W-:Y:S05]  /*7b80*/  @!P0 NANOSLEEP.SYNCS 0x989680 ;  /* 0x009896800000895d */ /* 0x004fea0003900000 */
[----:B------:R-:W2:Y:S02]  /*7b90*/  @!P0 SYNCS.PHASECHK.TRANS64 P0, [R0+URZ], R3 ;  /* 0x00000003000085a7 */ /* 0x000ea400080010ff */
[----:B--2---:R-:W-:Y:S05]  /*7ba0*/  @!P0 BRA `(.L_x_137) ;  /* 0xfffffffc00f08947 */ /* 0x004fea000383ffff */
[----:B------:R-:W-:Y:S05]  /*7bb0*/  BRA `(.L_x_138) ;  /* 0xffffffac005c7947 */ /* 0x000fea000383ffff */
.L_x_46:
[----:B------:R-:W-:-:S07]  /*7bc0*/  MOV R0, UR5 ;  /* 0x0000000500007c02 */ /* 0x000fce0008000f00 */
.L_x_139:
[----:B-1----:R1:W2:Y:S02]  /*7bd0*/  SYNCS.PHASECHK.TRANS64.TRYWAIT P0, [R0+URZ], R3 ;  /* 0x00000003000075a7 */ /* 0x0022a400080011ff */
[----:B--2---:R-:W-:Y:S05]  /*7be0*/  @!P0 NANOSLEEP.SYNCS 0x989680 ;  /* 0x009896800000895d */ /* 0x004fea0003900000 */
[----:B------:R-:W2:Y:S02]  /*7bf0*/  @!P0 SYNCS.PHASECHK.TRANS64 P0, [R0+URZ], R3 ;  /* 0x00000003000085a7 */ /* 0x000ea400080010ff */
[----:B--2---:R-:W-:Y:S05]  /*7c00*/  @!P0 BRA `(.L_x_139) ;  /* 0xfffffffc00f08947 */ /* 0x004fea000383ffff */
[----:B------:R-:W-:Y:S05]  /*7c10*/  BRA `(.L_x_140) ;  /* 0xffffffac00687947 */ /* 0x000fea000383ffff */
.L_x_47:
[----:B------:R-:W-:-:S07]  /*7c20*/  MOV R0, UR5 ;  /* 0x0000000500007c02 */ /* 0x000fce0008000f00 */
.L_x_141:
[----:B-1----:R1:W2:Y:S02]  /*7c30*/  SYNCS.PHASECHK.TRANS64.TRYWAIT P0, [R0+URZ], R3 ;  /* 0x00000003000075a7 */ /* 0x0022a400080011ff */
[----:B--2---:R-:W-:Y:S05]  /*7c40*/  @!P0 NANOSLEEP.SYNCS 0x989680 ;  /* 0x009896800000895d */ /* 0x004fea0003900000 */
[----:B------:R-:W2:Y:S02]  /*7c50*/  @!P0 SYNCS.PHASECHK.TRANS64 P0, [R0+URZ], R3 ;  /* 0x00000003000085a7 */ /* 0x000ea400080010ff */
[----:B--2---:R-:W-:Y:S05]  /*7c60*/  @!P0 BRA `(.L_x_141) ;  /* 0xfffffffc00f08947 */ /* 0x004fea000383ffff */
[----:B------:R-:W-:Y:S05]  /*7c70*/  BRA `(.L_x_142) ;  /* 0xffffffac00747947 */ /* 0x000fea000383ffff */
.L_x_48:
[----:B------:R-:W-:-:S07]  /*7c80*/  MOV R0, UR5 ;  /* 0x0000000500007c02 */ /* 0x000fce0008000f00 */
.L_x_143:
[----:B-1----:R1:W2:Y:S02]  /*7c90*/  SYNCS.PHASECHK.TRANS64.TRYWAIT P0, [R0+URZ], R3 ;  /* 0x00000003000075a7 */ /* 0x0022a400080011ff */
[----:B--2---:R-:W-:Y:S05]  /*7ca0*/  @!P0 NANOSLEEP.SYNCS 0x989680 ;  /* 0x009896800000895d */ /* 0x004fea0003900000 */
[----:B------:R-:W2:Y:S02]  /*7cb0*/  @!P0 SYNCS.PHASECHK.TRANS64 P0, [R0+URZ], R3 ;  /* 0x00000003000085a7 */ /* 0x000ea400080010ff */
[----:B--2---:R-:W-:Y:S05]  /*7cc0*/  @!P0 BRA `(.L_x_143) ;  /* 0xfffffffc00f08947 */ /* 0x004fea000383ffff */
[----:B------:R-:W-:Y:S05]  /*7cd0*/  BRA `(.L_x_144) ;  /* 0xffffffac00807947 */ /* 0x000fea000383ffff */
.L_x_49:
[----:B------:R-:W-:-:S07]  /*7ce0*/  MOV R0, UR5 ;  /* 0x0000000500007c02 */ /* 0x000fce0008000f00 */
.L_x_145:
[----:B-1----:R1:W2:Y:S02]  /*7cf0*/  SYNCS.PHASECHK.TRANS64.TRYWAIT P0, [R0+URZ], R3 ;  /* 0x00000003000075a7 */ /* 0x0022a400080011ff */
[----:B--2---:R-:W-:Y:S05]  /*7d00*/  @!P0 NANOSLEEP.SYNCS 0x989680 ;  /* 0x009896800000895d */ /* 0x004fea0003900000 */
[----:B------:R-:W2:Y:S02]  /*7d10*/  @!P0 SYNCS.PHASECHK.TRANS64 P0, [R0+URZ], R3 ;  /* 0x00000003000085a7 */ /* 0x000ea400080010ff */
[----:B--2---:R-:W-:Y:S05]  /*7d20*/  @!P0 BRA `(.L_x_145) ;  /* 0xfffffffc00f08947 */ /* 0x004fea000383ffff */
[----:B------:R-:W-:Y:S05]  /*7d30*/  BRA `(.L_x_146) ;  /* 0xffffffac008c7947 */ /* 0x000fea000383ffff */
.L_x_50:
[----:B------:R-:W-:-:S07]  /*7d40*/  MOV R0, UR5 ;  /* 0x0000000500007c02 */ /* 0x000fce0008000f00 */
.L_x_147:
[----:B-1----:R1:W2:Y:S02]  /*7d50*/  SYNCS.PHASECHK.TRANS64.TRYWAIT P0, [R0+URZ], R3 ;  /* 0x00000003000075a7 */ /* 0x0022a400080011ff */
[----:B--2---:R-:W-:Y:S05]  /*7d60*/  @!P0 NANOSLEEP.SYNCS 0x989680 ;  /* 0x009896800000895d */ /* 0x004fea0003900000 */
[----:B------:R-:W2:Y:S02]  /*7d70*/  @!P0 SYNCS.PHASECHK.TRANS64 P0, [R0+URZ], R3 ;  /* 0x00000003000085a7 */ /* 0x000ea400080010ff */
[----:B--2---:R-:W-:Y:S05]  /*7d80*/  @!P0 BRA `(.L_x_147) ;  /* 0xfffffffc00f08947 */ /* 0x004fea000383ffff */
[----:B------:R-:W-:Y:S05]  /*7d90*/  BRA `(.L_x_148) ;  /* 0xffffffac00987947 */ /* 0x000fea000383ffff */
.L_x_51:
[----:B------:R-:W-:-:S07]  /*7da0*/  MOV R0, UR5 ;  /* 0x0000000500007c02 */ /* 0x000fce0008000f00 */
.L_x_149:
[----:B-1----:R1:W2:Y:S02]  /*7db0*/  SYNCS.PHASECHK.TRANS64.TRYWAIT P0, [R0+URZ], R3 ;  /* 0x00000003000075a7 */ /* 0x0022a400080011ff */
[----:B--2---:R-:W-:Y:S05]  /*7dc0*/  @!P0 NANOSLEEP.SYNCS 0x989680 ;  /* 0x009896800000895d */ /* 0x004fea0003900000 */
[----:B------:R-:W2:Y:S02]  /*7dd0*/  @!P0 SYNCS.PHASECHK.TRANS64 P0, [R0+URZ], R3 ;  /* 0x00000003000085a7 */ /* 0x000ea400080010ff */
[----:B--2---:R-:W-:Y:S05]  /*7de0*/  @!P0 BRA `(.L_x_149) ;  /* 0xfffffffc00f08947 */ /* 0x004fea000383ffff */
[----:B------:R-:W-:Y:S05]  /*7df0*/  BRA `(.L_x_150) ;  /* 0xffffffac00a47947 */ /* 0x000fea000383ffff */
.L_x_52:
[----:B------:R-:W-:-:S07]  /*7e00*/  MOV R0, UR5 ;  /* 0x0000000500007c02 */ /* 0x000fce0008000f00 */
.L_x_151:
[----:B-1----:R1:W2:Y:S02]  /*7e10*/  SYNCS.PHASECHK.TRANS64.TRYWAIT P0, [R0+URZ], R3 ;  /* 0x00000003000075a7 */ /* 0x0022a400080011ff */
[----:B--2---:R-:W-:Y:S05]  /*7e20*/  @!P0 NANOSLEEP.SYNCS 0x989680 ;  /* 0x009896800000895d */ /* 0x004fea0003900000 */
[----:B------:R-:W2:Y:S02]  /*7e30*/  @!P0 SYNCS.PHASECHK.TRANS64 P0, [R0+URZ], R3 ;  /* 0x00000003000085a7 */ /* 0x000ea400080010ff */
[----:B--2---:R-:W-:Y:S05]  /*7e40*/  @!P0 BRA `(.L_x_151) ;  /* 0xfffffffc00f08947 */ /* 0x004fea000383ffff */
[----:B------:R-:W-:Y:S05]  /*7e50*/  BRA `(.L_x_152) ;  /* 0xffffffac00b07947 */ /* 0x000fea000383ffff */
.L_x_53:
[----:B------:R-:W-:-:S07]  /*7e60*/  MOV R0, UR5 ;  /* 0x0000000500007c02 */ /* 0x000fce0008000f00 */
.L_x_153:
[----:B-1----:R1:W2:Y:S02]  /*7e70*/  SYNCS.PHASECHK.TRANS64.TRYWAIT P0, [R0+URZ], R3 ;  /* 0x00000003000075a7 */ /* 0x0022a400080011ff */
[----:B--2---:R-:W-:Y:S05]  /*7e80*/  @!P0 NANOSLEEP.SYNCS 0x989680 ;  /* 0x009896800000895d */ /* 0x004fea0003900000 */
[----:B------:R-:W2:Y:S02]  /*7e90*/  @!P0 SYNCS.PHASECHK.TRANS64 P0, [R0+URZ], R3 ;  /* 0x00000003000085a7 */ /* 0x000ea400080010ff */
[----:B--2---:R-:W-:Y:S05]  /*7ea0*/  @!P0 BRA `(.L_x_153) ;  /* 0xfffffffc00f08947 */ /* 0x004fea000383ffff */
[----:B------:R-:W-:Y:S05]  /*7eb0*/  BRA `(.L_x_154) ;  /* 0xffffffac00bc7947 */ /* 0x000fea000383ffff */
.L_x_54:
[----:B------:R-:W-:-:S07]  /*7ec0*/  MOV R0, UR5 ;  /* 0x0000000500007c02 */ /* 0x000fce0008000f00 */
.L_x_155:
[----:B-1----:R1:W2:Y:S02]  /*7ed0*/  SYNCS.PHASECHK.TRANS64.TRYWAIT P0, [R0+URZ], R3 ;  /* 0x00000003000075a7 */ /* 0x0022a400080011ff */
[----:B--2---:R-:W-:Y:S05]  /*7ee0*/  @!P0 NANOSLEEP.SYNCS 0x989680 ;  /* 0x009896800000895d */ /* 0x004fea0003900000 */
[----:B------:R-:W2:Y:S02]  /*7ef0*/  @!P0 SYNCS.PHASECHK.TRANS64 P0, [R0+URZ], R3 ;  /* 0x00000003000085a7 */ /* 0x000ea400080010ff */
[----:B--2---:R-:W-:Y:S05]  /*7f00*/  @!P0 BRA `(.L_x_155) ;  /* 0xfffffffc00f08947 */ /* 0x004fea000383ffff */
[----:B------:R-:W-:Y:S05]  /*7f10*/  BRA `(.L_x_156) ;  /* 0xffffffac00c87947 */ /* 0x000fea000383ffff */
.L_x_57:
[----:B-1----:R1:W2:Y:S02]  /*7f20*/  SYNCS.PHASECHK.TRANS64.TRYWAIT P0, [R2+URZ+0x160], R4 ;  /* 0x00016004020075a7 */ /* 0x0022a400080011ff */
[----:B--2---:R-:W-:Y:S05]  /*7f30*/  @!P0 NANOSLEEP.SYNCS 0x989680 ;  /* 0x009896800000895d */ /* 0x004fea0003900000 */
[----:B------:R-:W2:Y:S02]  /*7f40*/  @!P0 SYNCS.PHASECHK.TRANS64 P0, [R2+URZ+0x160], R4 ;  /* 0x00016004020085a7 */ /* 0x000ea400080010ff */
[----:B--2---:R-:W-:Y:S05]  /*7f50*/  @!P0 BRA `(.L_x_57) ;  /* 0xfffffffc00f08947 */ /* 0x004fea000383ffff */
[----:B------:R-:W-:Y:S05]  /*7f60*/  BRA `(.L_x_157) ;  /* 0xffffffb000247947 */ /* 0x000fea000383ffff */
.L_x_58:
[----:B------:R-:W-:-:S07]  /*7f70*/  MOV R2, UR4 ;  /* 0x0000000400027c02 */ /* 0x000fce0008000f00 */
.L_x_158:
[----:B-1----:R1:W2:Y:S02]  /*7f80*/  SYNCS.PHASECHK.TRANS64.TRYWAIT P0, [R2+URZ+0x110], R5 ;  /* 0x00011005020075a7 */ /* 0x0022a400080011ff */
[----:B--2---:R-:W-:Y:S05]  /*7f90*/  @!P0 NANOSLEEP.SYNCS 0x989680 ;  /* 0x009896800000895d */ /* 0x004fea0003900000 */
[----:B------:R-:W2:Y:S02]  /*7fa0*/  @!P0 SYNCS.PHASECHK.TRANS64 P0, [R2+URZ+0x110], R5 ;  /* 0x00011005020085a7 */ /* 0x000ea400080010ff */
[----:B--2---:R-:W-:Y:S05]  /*7fb0*/  @!P0 BRA `(.L_x_158) ;  /* 0xfffffffc00f08947 */ /* 0x004fea000383ffff */
[----:B------:R-:W-:Y:S05]  /*7fc0*/  BRA `(.L_x_159) ;  /* 0xffffffb000347947 */ /* 0x000fea000383ffff */
.L_x_59:
[----:B-1----:R1:W2:Y:S02]  /*7fd0*/  SYNCS.PHASECHK.TRANS64.TRYWAIT P1, [R2+URZ+0x100], R4 ;  /* 0x00010004020075a7 */ /* 0x0022a400080211ff */
[----:B--2---:R-:W-:Y:S05]  /*7fe0*/  @!P1 NANOSLEEP.SYNCS 0x989680 ;  /* 0x009896800000995d */ /* 0x004fea0003900000 */
[----:B------:R-:W2:Y:S02]  /*7ff0*/  @!P1 SYNCS.PHASECHK.TRANS64 P1, [R2+URZ+0x100], R4 ;  /* 0x00010004020095a7 */ /* 0x000ea400080210ff */
[----:B--2---:R-:W-:Y:S05]  /*8000*/  @!P1 BRA `(.L_x_59) ;  /* 0xfffffffc00f09947 */ /* 0x004fea000383ffff */
[----:B------:R-:W-:Y:S05]  /*8010*/  BRA `(.L_x_160) ;  /* 0xffffffb000647947 */ /* 0x000fea000383ffff */
.L_x_62:
[----:B------:R-:W-:-:S07]  /*8020*/  MOV R0, UR4 ;  /* 0x0000000400007c02 */ /* 0x000fce0008000f00 */
.L_x_161:
[----:B-1----:R1:W2:Y:S02]  /*8030*/  SYNCS.PHASECHK.TRANS64.TRYWAIT P0, [R0+URZ+0x110], R2 ;  /* 0x00011002000075a7 */ /* 0x0022a400080011ff */
[----:B--2---:R-:W-:Y:S05]  /*8040*/  @!P0 NANOSLEEP.SYNCS 0x989680 ;  /* 0x009896800000895d */ /* 0x004fea0003900000 */
[----:B------:R-:W2:Y:S02]  /*8050*/  @!P0 SYNCS.PHASECHK.TRANS64 P0, [R0+URZ+0x110], R2 ;  /* 0x00011002000085a7 */ /* 0x000ea400080010ff */
[----:B--2---:R-:W-:Y:S05]  /*8060*/  @!P0 BRA `(.L_x_161) ;  /* 0xfffffffc00f08947 */ /* 0x004fea000383ffff */
[----:B------:R-:W-:Y:S05]  /*8070*/  BRA `(.L_x_61) ;  /* 0xffffffb000b87947 */ /* 0x000fea000383ffff */
.L_x_69:
[----:B-1----:R1:W2:Y:S02]  /*8080*/  SYNCS.PHASECHK.TRANS64.TRYWAIT P1, [R0+URZ+0x100], R2 ;  /* 0x00010002000075a7 */ /* 0x0022a400080211ff */
[----:B--2---:R-:W-:Y:S05]  /*8090*/  @!P1 NANOSLEEP.SYNCS 0x989680 ;  /* 0x009896800000995d */ /* 0x004fea0003900000 */
[----:B------:R-:W2:Y:S02]  /*80a0*/  @!P1 SYNCS.PHASECHK.TRANS64 P1, [R0+URZ+0x100], R2 ;  /* 0x00010002000095a7 */ /* 0x000ea400080210ff */
[----:B--2---:R-:W-:Y:S05]  /*80b0*/  @!P1 BRA `(.L_x_69) ;  /* 0xfffffffc00f09947 */ /* 0x004fea000383ffff */
[----:B------:R-:W-:Y:S05]  /*80c0*/  BRA `(.L_x_162) ;  /* 0xffffffb8002c7947 */ /* 0x000fea000383ffff */
.L_x_70:
[----:B------:R-:W-:-:S07]  /*80d0*/  MOV R2, UR31 ;  /* 0x0000001f00027c02 */ /* 0x000fce0008000f00 */
.L_x_163:
[----:B-1----:R1:W2:Y:S02]  /*80e0*/  SYNCS.PHASECHK.TRANS64.TRYWAIT P0, [R2+URZ+0x140], R0 ;  /* 0x00014000020075a7 */ /* 0x0022a400080011ff */
[----:B--2---:R-:W-:Y:S05]  /*80f0*/  @!P0 NANOSLEEP.SYNCS 0x989680 ;  /* 0x009896800000895d */ /* 0x004fea0003900000 */
[----:B------:R-:W2:Y:S02]  /*8100*/  @!P0 SYNCS.PHASECHK.TRANS64 P0, [R2+URZ+0x140], R0 ;  /* 0x00014000020085a7 */ /* 0x000ea400080010ff */
[----:B--2---:R-:W-:Y:S05]  /*8110*/  @!P0 BRA `(.L_x_163) ;  /* 0xfffffffc00f08947 */ /* 0x004fea000383ffff */
[----:B------:R-:W-:Y:S05]  /*8120*/  BRA `(.L_x_164) ;  /* 0xffffffb8007c7947 */ /* 0x000fea000383ffff */
.L_x_73:
[----:B------:R-:W-:Y:S07]  /*8130*/  MOV R0, UR5 ;  /* 0x0000000500007c02 */ /* 0x000fee0008000f00 */
.L_x_165:
[----:B-1----:R1:W2:Y:S02]  /*8140*/  SYNCS.PHASECHK.TRANS64.TRYWAIT P0, [R0+URZ], R2 ;  /* 0x00000002000075a7 */ /* 0x0022a400080011ff */
[----:B--2---:R-:W-:Y:S05]  /*8150*/  @!P0 NANOSLEEP.SYNCS 0x989680 ;  /* 0x009896800000895d */ /* 0x004fea0003900000 */
[----:B------:R-:W2:Y:S02]  /*8160*/  @!P0 SYNCS.PHASECHK.TRANS64 P0, [R0+URZ], R2 ;  /* 0x00000002000085a7 */ /* 0x000ea400080010ff */
[----:B--2---:R-:W-:Y:S05]  /*8170*/  @!P0 BRA `(.L_x_165) ;  /* 0xfffffffc00f08947 */ /* 0x004fea000383ffff */
[----:B------:R-:W-:Y:S05]  /*8180*/  BRA `(.L_x_72) ;  /* 0xffffffb800987947 */ /* 0x000fea000383ffff */
.L_x_76:
[----:B------:R-:W-:-:S07]  /*8190*/  MOV R0, UR4 ;  /* 0x0000000400007c02 */ /* 0x000fce0008000f00 */
.L_x_166:
[----:B--2---:R2:W4:Y:S02]  /*81a0*/  SYNCS.PHASECHK.TRANS64.TRYWAIT P0, [R0+URZ], R2 ;  /* 0x00000002000075a7 */ /* 0x00452400080011ff */
[----:B----4-:R-:W-:Y:S05]  /*81b0*/  @!P0 NANOSLEEP.SYNCS 0x989680 ;  /* 0x009896800000895d */ /* 0x010fea0003900000 */
[----:B------:R-:W4:Y:S02]  /*81c0*/  @!P0 SYNCS.PHASECHK.TRANS64 P0, [R0+URZ], R2 ;  /* 0x00000002000085a7 */ /* 0x000f2400080010ff */
[----:B----4-:R-:W-:Y:S05]  /*81d0*/  @!P0 BRA `(.L_x_166) ;  /* 0xfffffffc00f08947 */ /* 0x010fea000383ffff */
[----:B------:R-:W-:Y:S05]  /*81e0*/  BRA `(.L_x_167) ;  /* 0xffffffbc00747947 */ /* 0x000fea000383ffff */
.L_x_77:
[----:B------:R-:W-:-:S07]  /*81f0*/  MOV R0, UR5 ;  /* 0x0000000500007c02 */ /* 0x000fce0008000f00 */
.L_x_168:
[----:B-1----:R1:W2:Y:S02]  /*8200*/  SYNCS.PHASECHK.TRANS64.TRYWAIT P0, [R0+URZ], R3 ;  /* 0x00000003000075a7 */ /* 0x0022a400080011ff */
[----:B--2---:R-:W-:Y:S05]  /*8210*/  @!P0 NANOSLEEP.SYNCS 0x989680 ;  /* 0x009896800000895d */ /* 0x004fea0003900000 */
[----:B------:R-:W2:Y:S02]  /*8220*/  @!P0 SYNCS.PHASECHK.TRANS64 P0, [R0+URZ], R3 ;  /* 0x00000003000085a7 */ /* 0x000ea400080010ff */
[----:B--2---:R-:W-:Y:S05]  /*8230*/  @!P0 BRA `(.L_x_168) ;  /* 0xfffffffc00f08947 */ /* 0x004fea000383ffff */
[----:B------:R-:W-:Y:S05]  /*8240*/  BRA `(.L_x_169) ;  /* 0xffffffbc00807947 */ /* 0x000fea000383ffff */
.L_x_78:
[----:B------:R-:W-:-:S07]  /*8250*/  MOV R0, UR5 ;  /* 0x0000000500007c02 */ /* 0x000fce0008000f00 */
.L_x_170:
[----:B-1----:R1:W2:Y:S02]  /*8260*/  SYNCS.PHASECHK.TRANS64.TRYWAIT P0, [R0+URZ], R3 ;  /* 0x00000003000075a7 */ /* 0x0022a400080011ff */
[----:B--2---:R-:W-:Y:S05]  /*8270*/  @!P0 NANOSLEEP.SYNCS 0x989680 ;  /* 0x009896800000895d */ /* 0x004fea0003900000 */
[----:B------:R-:W2:Y:S02]  /*8280*/  @!P0 SYNCS.PHASECHK.TRANS64 P0, [R0+URZ], R3 ;  /* 0x00000003000085a7 */ /* 0x000ea400080010ff */
[----:B--2---:R-:W-:Y:S05]  /*8290*/  @!P0 BRA `(.L_x_170) ;  /* 0xfffffffc00f08947 */ /* 0x004fea000383ffff */
[----:B------:R-:W-:Y:S05]  /*82a0*/  BRA `(.L_x_171) ;  /* 0xffffffbc008c7947 */ /* 0x000fea000383ffff */
.L_x_79:
[----:B-1----:R-:W-:-:S07]  /*82b0*/  MOV R0, UR4 ;  /* 0x0000000400007c02 */ /* 0x002fce0008000f00 */
.L_x_172:
[----:B-1----:R1:W2:Y:S02]  /*82c0*/  SYNCS.PHASECHK.TRANS64.TRYWAIT P0, [R0+URZ], R2 ;  /* 0x00000002000075a7 */ /* 0x0022a400080011ff */
[----:B--2---:R-:W-:Y:S05]  /*82d0*/  @!P0 NANOSLEEP.SYNCS 0x989680 ;  /* 0x009896800000895d */ /* 0x004fea0003900000 */
[----:B------:R-:W2:Y:S02]  /*82e0*/  @!P0 SYNCS.PHASECHK.TRANS64 P0, [R0+URZ], R2 ;  /* 0x00000002000085a7 */ /* 0x000ea400080010ff */
[----:B--2---:R-:W-:Y:S05]  /*82f0*/  @!P0 BRA `(.L_x_172) ;  /* 0xfffffffc00f08947 */ /* 0x004fea000383ffff */
[----:B------:R-:W-:Y:S05]  /*8300*/  BRA `(.L_x_173) ;  /* 0xffffffbc00987947 */ /* 0x000fea000383ffff */
.L_x_84:
[----:B---3--:R3:W1:Y:S02]  /*8310*/  SYNCS.PHASECHK.TRANS64.TRYWAIT P0, [R12+URZ+0x100], R0 ;  /* 0x000100000c0075a7 */ /* 0x00866400080011ff */
[----:B-1----:R-:W-:Y:S05]  /*8320*/  @!P0 NANOSLEEP.SYNCS 0x989680 ;  /* 0x009896800000895d */ /* 0x002fea0003900000 */
[----:B------:R-:W1:Y:S02]  /*8330*/  @!P0 SYNCS.PHASECHK.TRANS64 P0, [R12+URZ+0x100], R0 ;  /* 0x000100000c0085a7 */ /* 0x000e6400080010ff */
[----:B-1----:R-:W-:Y:S05]  /*8340*/  @!P0 BRA `(.L_x_84) ;  /* 0xfffffffc00f08947 */ /* 0x002fea000383ffff */
[----:B------:R-:W-:Y:S05]  /*8350*/  BRA `(.L_x_174) ;  /* 0xffffffc000a87947 */ /* 0x000fea000383ffff */
.L_x_87:
[----:B-1----:R-:W-:Y:S07]  /*8360*/  MOV R0, UR24 ;  /* 0x0000001800007c02 */ /* 0x002fee0008000f00 */
.L_x_175:
[----:B-1----:R1:W2:Y:S02]  /*8370*/  SYNCS.PHASECHK.TRANS64.TRYWAIT P2, [R0+URZ+0xf8], R6 ;  /* 0x0000f806000075a7 */ /* 0x0022a400080411ff */
[----:B--2---:R-:W-:Y:S05]  /*8380*/  @!P2 NANOSLEEP.SYNCS 0x989680 ;  /* 0x009896800000a95d */ /* 0x004fea0003900000 */
[----:B------:R-:W2:Y:S02]  /*8390*/  @!P2 SYNCS.PHASECHK.TRANS64 P2, [R0+URZ+0xf8], R6 ;  /* 0x0000f8060000a5a7 */ /* 0x000ea400080410ff */
[----:B--2---:R-:W-:Y:S05]  /*83a0*/  @!P2 BRA `(.L_x_175) ;  /* 0xfffffffc00f0a947 */ /* 0x004fea000383ffff */
[----:B------:R-:W-:Y:S05]  /*83b0*/  BRA `(.L_x_86) ;  /* 0xffffffc8000c7947 */ /* 0x000fea000383ffff */
.L_x_90:
[----:B------:R-:W-:Y:S07]  /*83c0*/  MOV R0, UR4 ;  /* 0x0000000400007c02 */ /* 0x000fee0008000f00 */
.L_x_176:
[----:B-1----:R1:W2:Y:S02]  /*83d0*/  SYNCS.PHASECHK.TRANS64.TRYWAIT P0, [R0+URZ+0xd8], R9 ;  /* 0x0000d809000075a7 */ /* 0x0022a400080011ff */
[----:B--2---:R-:W-:Y:S05]  /*83e0*/  @!P0 NANOSLEEP.SYNCS 0x989680 ;  /* 0x009896800000895d */ /* 0x004fea0003900000 */
[----:B------:R-:W2:Y:S02]  /*83f0*/  @!P0 SYNCS.PHASECHK.TRANS64 P0, [R0+URZ+0xd8], R9 ;  /* 0x0000d809000085a7 */ /* 0x000ea400080010ff */
[----:B--2---:R-:W-:Y:S05]  /*8400*/  @!P0 BRA `(.L_x_176) ;  /* 0xfffffffc00f08947 */ /* 0x004fea000383ffff */
[----:B------:R-:W-:Y:S05]  /*8410*/  BRA `(.L_x_177) ;  /* 0xffffffc8006c7947 */ /* 0x000fea000383ffff */
.L_x_91:
[----:B------:R-:W-:Y:S07]  /*8420*/  MOV R6, UR5 ;  /* 0x0000000500067c02 */ /* 0x000fee0008000f00 */
.L_x_178:
[----:B-1----:R1:W2:Y:S02]  /*8430*/  SYNCS.PHASECHK.TRANS64.TRYWAIT P0, [R6+URZ+0xd8], R0 ;  /* 0x0000d800060075a7 */ /* 0x0022a400080011ff */
[----:B--2---:R-:W-:Y:S05]  /*8440*/  @!P0 NANOSLEEP.SYNCS 0x989680 ;  /* 0x009896800000895d */ /* 0x004fea0003900000 */
[----:B------:R-:W2:Y:S02]  /*8450*/  @!P0 SYNCS.PHASECHK.TRANS64 P0, [R6+URZ+0xd8], R0 ;  /* 0x0000d800060085a7 */ /* 0x000ea400080010ff */
[----:B--2---:R-:W-:Y:S05]  /*8460*/  @!P0 BRA `(.L_x_178) ;  /* 0xfffffffc00f08947 */ /* 0x004fea000383ffff */
[----:B------:R-:W-:Y:S05]  /*8470*/  BRA `(.L_x_179) ;  /* 0xffffffc800c87947 */ /* 0x000fea000383ffff */
.L_x_93:
[----:B------:R-:W-:-:S07]  /*8480*/  MOV R0, UR4 ;  /* 0x0000000400007c02 */ /* 0x000fce0008000f00 */
.L_x_180:
[----:B-1----:R1:W2:Y:S02]  /*8490*/  SYNCS.PHASECHK.TRANS64.TRYWAIT P0, [R0+URZ], R2 ;  /* 0x00000002000075a7 */ /* 0x0022a400080011ff */
[----:B--2---:R-:W-:Y:S05]  /*84a0*/  @!P0 NANOSLEEP.SYNCS 0x989680 ;  /* 0x009896800000895d */ /* 0x004fea0003900000 */
[----:B------:R-:W2:Y:S02]  /*84b0*/  @!P0 SYNCS.PHASECHK.TRANS64 P0, [R0+URZ], R2 ;  /* 0x00000002000085a7 */ /* 0x000ea400080010ff */
[----:B--2---:R-:W-:Y:S05]  /*84c0*/  @!P0 BRA `(.L_x_180) ;  /* 0xfffffffc00f08947 */ /* 0x004fea000383ffff */
[----:B------:R-:W-:Y:S05]  /*84d0*/  BRA `(.L_x_181) ;  /* 0xffffffcc00587947 */ /* 0x000fea000383ffff */
.L_x_94:
[----:B------:R-:W-:-:S07]  /*84e0*/  MOV R0, UR5 ;  /* 0x0000000500007c02 */ /* 0x000fce0008000f00 */
.L_x_182:
[----:B-1----:R1:W2:Y:S02]  /*84f0*/  SYNCS.PHASECHK.TRANS64.TRYWAIT P0, [R0+URZ], R2 ;  /* 0x00000002000075a7 */ /* 0x0022a400080011ff */
[----:B--2---:R-:W-:Y:S05]  /*8500*/  @!P0 NANOSLEEP.SYNCS 0x989680 ;  /* 0x009896800000895d */ /* 0x004fea0003900000 */
[----:B------:R-:W2:Y:S02]  /*8510*/  @!P0 SYNCS.PHASECHK.TRANS64 P0, [R0+URZ], R2 ;  /* 0x00000002000085a7 */ /* 0x000ea400080010ff */
[----:B--2---:R-:W-:Y:S05]  /*8520*/  @!P0 BRA `(.L_x_182) ;  /* 0xfffffffc00f08947 */ /* 0x004fea000383ffff */
[----:B------:R-:W-:Y:S05]  /*8530*/  BRA `(.L_x_183) ;  /* 0xffffffcc00647947 */ /* 0x000fea000383ffff */
.L_x_96:
[----:B-1----:R1:W2:Y:S02]  /*8540*/  SYNCS.PHASECHK.TRANS64.TRYWAIT P0, [R0+URZ+0x100], R2 ;  /* 0x00010002000075a7 */ /* 0x0022a400080011ff */
[----:B--2---:R-:W-:Y:S05]  /*8550*/  @!P0 NANOSLEEP.SYNCS 0x989680 ;  /* 0x009896800000895d */ /* 0x004fea0003900000 */
[----:B------:R-:W2:Y:S02]  /*8560*/  @!P0 SYNCS.PHASECHK.TRANS64 P0, [R0+URZ+0x100], R2 ;  /* 0x00010002000085a7 */ /* 0x000ea400080010ff */
[----:B--2---:R-:W-:Y:S05]  /*8570*/  @!P0 BRA `(.L_x_96) ;  /* 0xfffffffc00f08947 */ /* 0x004fea000383ffff */
[----:B------:R-:W-:Y:S05]  /*8580*/  BRA `(.L_x_184) ;  /* 0xffffffd000547947 */ /* 0x000fea000383ffff */
.L_x_106:
[----:B-1----:R1:W3:Y:S02]  /*8590*/  SYNCS.PHASECHK.TRANS64.TRYWAIT P1, [R2+URZ+0xc0], R0 ;  /* 0x0000c000020075a7 */ /* 0x0022e400080211ff */
[----:B---3--:R-:W-:Y:S05]  /*85a0*/  @!P1 NANOSLEEP.SYNCS 0x989680 ;  /* 0x009896800000995d */ /* 0x008fea0003900000 */
[----:B------:R-:W3:Y:S02]  /*85b0*/  @!P1 SYNCS.PHASECHK.TRANS64 P1, [R2+URZ+0xc0], R0 ;  /* 0x0000c000020095a7 */ /* 0x000ee400080210ff */
[----:B---3--:R-:W-:Y:S05]  /*85c0*/  @!P1 BRA `(.L_x_106) ;  /* 0xfffffffc00f09947 */ /* 0x008fea000383ffff */
[----:B------:R-:W-:Y:S05]  /*85d0*/  BRA `(.L_x_105) ;  /* 0xffffffdc00d47947 */ /* 0x000fea000383ffff */
.L_x_108:
[----:B--2---:R2:W3:Y:S02]  /*85e0*/  SYNCS.PHASECHK.TRANS64.TRYWAIT P0, [R72+URZ+0x120], R3 ;  /* 0x00012003480075a7 */ /* 0x0044e400080011ff */
[----:B---3--:R-:W-:Y:S05]  /*85f0*/  @!P0 NANOSLEEP.SYNCS 0x989680 ;  /* 0x009896800000895d */ /* 0x008fea0003900000 */
[----:B------:R-:W3:Y:S02]  /*8600*/  @!P0 SYNCS.PHASECHK.TRANS64 P0, [R72+URZ+0x120], R3 ;  /* 0x00012003480085a7 */ /* 0x000ee400080010ff */
[----:B---3--:R-:W-:Y:S05]  /*8610*/  @!P0 BRA `(.L_x_108) ;  /* 0xfffffffc00f08947 */ /* 0x008fea000383ffff */
[----:B------:R-:W-:Y:S05]  /*8620*/  BRA `(.L_x_107) ;  /* 0xffffffe0004c7947 */ /* 0x000fea000383ffff */
.L_x_119:
[----:B-1----:R1:W2:Y:S02]  /*8630*/  SYNCS.PHASECHK.TRANS64.TRYWAIT P0, [R2+URZ+0xc0], R73 ;  /* 0x0000c049020075a7 */ /* 0x0022a400080011ff */
[----:B--2---:R-:W-:Y:S05]  /*8640*/  @!P0 NANOSLEEP.SYNCS 0x989680 ;  /* 0x009896800000895d */ /* 0x004fea0003900000 */
[----:B------:R-:W2:Y:S02]  /*8650*/  @!P0 SYNCS.PHASECHK.TRANS64 P0, [R2+URZ+0xc0], R73 ;  /* 0x0000c049020085a7 */ /* 0x000ea400080010ff */
[----:B--2---:R-:W-:Y:S05]  /*8660*/  @!P0 BRA `(.L_x_119) ;  /* 0xfffffffc00f08947 */ /* 0x004fea000383ffff */
[----:B------:R-:W-:Y:S05]  /*8670*/  BRA `(.L_x_118) ;  /* 0xffffffe800187947 */ /* 0x000fea000383ffff */
        .weak           $__internal_0_$__cuda_sm10x_tcgen05_guardrail_trap_col_being_dealloced_not_returned_by_alloc
        .type           $__internal_0_$__cuda_sm10x_tcgen05_guardrail_trap_col_being_dealloced_not_returned_by_alloc,@function
        .size           $__internal_0_$__cuda_sm10x_tcgen05_guardrail_trap_col_being_dealloced_not_returned_by_alloc,($__internal_1_$__cuda_sm10x_tcgen05_guardrail_trap_phase_invalid_during_alloc - $__internal_0_$__cuda_sm10x_tcgen05_guardrail_trap_col_being_dealloced_not_returned_by_alloc)
$__internal_0_$__cuda_sm10x_tcgen05_guardrail_trap_col_being_dealloced_not_returned_by_alloc:
[----:B------:R-:W-:Y:S05]  /*8680*/  BPT.TRAP 0x1 ;  /* 0x000000040000795c */ /* 0x000fea0000300000 */
[----:B------:R-:W-:-:S04]  /*8690*/  HFMA2 R3, -RZ, RZ, 0, 0 ;  /* 0x00000000ff037431 */ /* 0x000fc800000001ff */
[----:B------:R-:W-:Y:S05]  /*86a0*/  RET.REL.NODEC R2 `(_ZN7cutlass13device_kernelINS_4gemm6kernel13GemmUniversalIN4cute5tupleIJiiiiEEENS1_10collective13CollectiveMmaINS1_35MainloopSm100TmaUmmaWarpSpecializedILi12ELi2ELi4ENS5_IJNS4_1CILi1EEENSA_ILi2EEESB_EEEEENS5_IJNSA_ILi64EEESF_NSA_ILi32EEEEEEfNS5_IJlSB_lEEEfSI_NS4_8TiledMMAINS4_8MMA_AtomIJNS4_17SM100_MMA_TF32_SSINS_10tfloat32_tESM_fLi64ELi64ELNS4_4UMMA5MajorE0ELSO_0ELNSN_7ScaleInE0ELSP_0EEEEEENS4_6LayoutINS5_IJSB_SB_SB_EEENS5_IJNSA_ILi0EEESU_SU_EEEEENS5_IJNS4_10UnderscoreESX_SX_EEEEENS4_23SM90_TMA_LOAD_MULTICASTENS4_14ComposedLayoutINS4_7SwizzleILi3ELi4ELi3EEENS4_18smem_ptr_flag_bitsILi32EEENSS_INS5_IJNSA_ILi8EEESG_EEENS5_IJSG_SB_EEEEEEEvNS4_8identityENS4_13SM90_TMA_LOADES1A_vS1B_EENS_8epilogue10collective18CollectiveEpilogueINS1E_23Sm100TmaWarpSpecializedILi3ELi2ELi16ELb1ELb0EEEJSH_NS5_IJNSS_ISF_SB_EENSS_ISG_SB_EEEEEfSI_fSI_NS1E_6fusion15FusionCallbacksIS1I_NS1M_17LinearCombinationIffffLNS_15FloatRoundStyleE2EEESH_S1L_JEEENS4_5SM1004TMEM4LOAD26SM100_TMEM_LOAD_16dp128b8xES1C_S1A_NS4_17SM75_U32x4_LDSM_NENS4_14SM90_TMA_STOREES1A_NS4_17SM90_U32x4_STSM_NENS4_39AutoVectorizingCopyWithAssumedAlignmentILi128EEEEEEvvEEEEvNT_6ParamsE) ;  /* 0xffffff7802547950 */ /* 0x000fea0003c3ffff */
        .weak           $__internal_1_$__cuda_sm10x_tcgen05_guardrail_trap_phase_invalid_during_alloc
        .type           $__internal_1_$__cuda_sm10x_tcgen05_guardrail_trap_phase_invalid_during_alloc,@function
        .size           $__internal_1_$__cuda_sm10x_tcgen05_guardrail_trap_phase_invalid_during_alloc,($__internal_2_$__cuda_sm10x_tcgen05_guardrail_trap_unallocated_columns_being_dealloced - $__internal_1_$__cuda_sm10x_tcgen05_guardrail_trap_phase_invalid_during_alloc)
$__internal_1_$__cuda_sm10x_tcgen05_guardrail_trap_phase_invalid_during_alloc:
[----:B------:R-:W-:Y:S05]  /*86b0*/  BPT.TRAP 0x1 ;  /* 0x000000040000795c */ /* 0x000fea0000300000 */
[----:B------:R-:W-:-:S04]  /*86c0*/  MOV R5, 0x0 ;  /* 0x0000000000057802 */ /* 0x000fc80000000f00 */
[----:B------:R-:W-:Y:S05]  /*86d0*/  RET.REL.NODEC R4 `(_ZN7cutlass13device_kernelINS_4gemm6kernel13GemmUniversalIN4cute5tupleIJiiiiEEENS1_10collective13CollectiveMmaINS1_35MainloopSm100TmaUmmaWarpSpecializedILi12ELi2ELi4ENS5_IJNS4_1CILi1EEENSA_ILi2EEESB_EEEEENS5_IJNSA_ILi64EEESF_NSA_ILi32EEEEEEfNS5_IJlSB_lEEEfSI_NS4_8TiledMMAINS4_8MMA_AtomIJNS4_17SM100_MMA_TF32_SSINS_10tfloat32_tESM_fLi64ELi64ELNS4_4UMMA5MajorE0ELSO_0ELNSN_7ScaleInE0ELSP_0EEEEEENS4_6LayoutINS5_IJSB_SB_SB_EEENS5_IJNSA_ILi0EEESU_SU_EEEEENS5_IJNS4_10UnderscoreESX_SX_EEEEENS4_23SM90_TMA_LOAD_MULTICASTENS4_14ComposedLayoutINS4_7SwizzleILi3ELi4ELi3EEENS4_18smem_ptr_flag_bitsILi32EEENSS_INS5_IJNSA_ILi8EEESG_EEENS5_IJSG_SB_EEEEEEEvNS4_8identityENS4_13SM90_TMA_LOADES1A_vS1B_EENS_8epilogue10collective18CollectiveEpilogueINS1E_23Sm100TmaWarpSpecializedILi3ELi2ELi16ELb1ELb0EEEJSH_NS5_IJNSS_ISF_SB_EENSS_ISG_SB_EEEEEfSI_fSI_NS1E_6fusion15FusionCallbacksIS1I_NS1M_17LinearCombinationIffffLNS_15FloatRoundStyleE2EEESH_S1L_JEEENS4_5SM1004TMEM4LOAD26SM100_TMEM_LOAD_16dp128b8xES1C_S1A_NS4_17SM75_U32x4_LDSM_NENS4_14SM90_TMA_STOREES1A_NS4_17SM90_U32x4_STSM_NENS4_39AutoVectorizingCopyWithAssumedAlignmentILi128EEEEEEvvEEEEvNT_6ParamsE) ;  /* 0xffffff7804487950 */ /* 0x000fea0003c3ffff */
        .weak           $__internal_2_$__cuda_sm10x_tcgen05_guardrail_trap_unallocated_columns_being_dealloced
        .type           $__internal_2_$__cuda_sm10x_tcgen05_guardrail_trap_unallocated_columns_being_dealloced,@function
        .size           $__internal_2_$__cuda_sm10x_tcgen05_guardrail_trap_unallocated_columns_being_dealloced,(.L_x_186 - $__internal_2_$__cuda_sm10x_tcgen05_guardrail_trap_unallocated_columns_being_dealloced)
$__internal_2_$__cuda_sm10x_tcgen05_guardrail_trap_unallocated_columns_being_dealloced:
[----:B------:R-:W-:Y:S05]  /*86e0*/  BPT.TRAP 0x1 ;  /* 0x000000040000795c */ /* 0x000fea0000300000 */
[----:B------:R-:W-:-:S04]  /*86f0*/  HFMA2 R3, -RZ, RZ, 0, 0 ;  /* 0x00000000ff037431 */ /* 0x000fc800000001ff */
[----:B------:R-:W-:Y:S05]  /*8700*/  RET.REL.NODEC R2 `(_ZN7cutlass13device_kernelINS_4gemm6kernel13GemmUniversalIN4cute5tupleIJiiiiEEENS1_10collective13CollectiveMmaINS1_35MainloopSm100TmaUmmaWarpSpecializedILi12ELi2ELi4ENS5_IJNS4_1CILi1EEENSA_ILi2EEESB_EEEEENS5_IJNSA_ILi64EEESF_NSA_ILi32EEEEEEfNS5_IJlSB_lEEEfSI_NS4_8TiledMMAINS4_8MMA_AtomIJNS4_17SM100_MMA_TF32_SSINS_10tfloat32_tESM_fLi64ELi64ELNS4_4UMMA5MajorE0ELSO_0ELNSN_7ScaleInE0ELSP_0EEEEEENS4_6LayoutINS5_IJSB_SB_SB_EEENS5_IJNSA_ILi0EEESU_SU_EEEEENS5_IJNS4_10UnderscoreESX_SX_EEEEENS4_23SM90_TMA_LOAD_MULTICASTENS4_14ComposedLayoutINS4_7SwizzleILi3ELi4ELi3EEENS4_18smem_ptr_flag_bitsILi32EEENSS_INS5_IJNSA_ILi8EEESG_EEENS5_IJSG_SB_EEEEEEEvNS4_8identityENS4_13SM90_TMA_LOADES1A_vS1B_EENS_8epilogue10collective18CollectiveEpilogueINS1E_23Sm100TmaWarpSpecializedILi3ELi2ELi16ELb1ELb0EEEJSH_NS5_IJNSS_ISF_SB_EENSS_ISG_SB_EEEEEfSI_fSI_NS1E_6fusion15FusionCallbacksIS1I_NS1M_17LinearCombinationIffffLNS_15FloatRoundStyleE2EEESH_S1L_JEEENS4_5SM1004TMEM4LOAD26SM100_TMEM_LOAD_16dp128b8xES1C_S1A_NS4_17SM75_U32x4_LDSM_NENS4_14SM90_TMA_STOREES1A_NS4_17SM90_U32x4_STSM_NENS4_39AutoVectorizingCopyWithAssumedAlignmentILi128EEEEEEvvEEEEvNT_6ParamsE) ;  /* 0xffffff78023c7950 */ /* 0x000fea0003c3ffff */
.L_x_185:
[----:B------:R-:W-:-:S00]  /*8710*/  BRA `(.L_x_185) ;  /* 0xfffffffc00fc7947 */ /* 0x000fc0000383ffff */
[----:B------:R-:W-:-:S00]  /*8720*/  NOP ;  /* 0x0000000000007918 */ /* 0x000fc00000000000 */
        /* <DEDUP_REMOVED lines=13> */
.L_x_186:


//--------------------- .nv.global.init           --------------------------
	.section	.nv.global.init,"aw",@progbits
.nv.global.init:
	.type		$str$27,@object
	.size		$str$27,($str$28 - $str$27)
$str$27:
        /*0000*/ 	.byte	0x28, 0x61, 0x64, 0x64, 0x72, 0x65, 0x73, 0x73, 0x20, 0x26, 0x20, 0x6d, 0x61, 0x73, 0x6b, 0x29
        /*0010*/ 	.byte	0x20, 0x3d, 0x3d, 0x20, 0x30, 0x00
	.type		$str$28,@object
	.size		$str$28,($str$26 - $str$28)
$str$28:
        /*0016*/ 	.byte	0x2f, 0x74, 0x6d, 0x70, 0x2f, 0x63, 0x75, 0x74, 0x6c, 0x61, 0x73, 0x73, 0x5f, 0x73, 0x77, 0x65
        /*0026*/ 	.byte	0x65, 0x70, 0x5f, 0x73, 0x72, 0x63, 0x2f, 0x69, 0x6e, 0x63, 0x6c, 0x75, 0x64, 0x65, 0x2f, 0x63
        /*0036*/ 	.byte	0x75, 0x74, 0x65, 0x2f, 0x70, 0x6f, 0x69, 0x6e, 0x74, 0x65, 0x72, 0x5f, 0x66, 0x6c, 0x61, 0x67
        /*0046*/ 	.byte	0x67, 0x65, 0x64, 0x2e, 0x68, 0x70, 0x70, 0x00
	.type		$str$26,@object
	.size		$str$26,($str$25 - $str$26)
$str$26:
        /*004e*/ 	.byte	0x2f, 0x74, 0x6d, 0x70, 0x2f, 0x63, 0x75, 0x74, 0x6c, 0x61, 0x73, 0x73, 0x5f, 0x73, 0x77, 0x65
        /*005e*/ 	.byte	0x65, 0x70, 0x5f, 0x73, 0x72, 0x63, 0x2f, 0x69, 0x6e, 0x63, 0x6c, 0x75, 0x64, 0x65, 0x2f, 0x63
        /*006e*/ 	.byte	0x75, 0x74, 0x65, 0x2f, 0x61, 0x74, 0x6f, 0x6d, 0x2f, 0x63, 0x6f, 0x70, 0x79, 0x5f, 0x74, 0x72
        /*007e*/ 	.byte	0x61, 0x69, 0x74, 0x73, 0x5f, 0x73, 0x6d, 0x31, 0x30, 0x30, 0x2e, 0x68, 0x70, 0x70, 0x00
	.type		$str$25,@object
	.size		$str$25,(__unnamed_1 - $str$25)
$str$25:
        /*008d*/ 	.byte	0x28, 0x28, 0x75, 0x69, 0x6e, 0x74, 0x33, 0x32, 0x5f, 0x74, 0x28, 0x74, 0x68, 0x72, 0x65, 0x61
        /*009d*/ 	.byte	0x64, 0x49, 0x64, 0x78, 0x2e, 0x78, 0x29, 0x20, 0x2f, 0x20, 0x33, 0x32, 0x29, 0x20, 0x25, 0x20
        /*00ad*/ 	.byte	0x34, 0x29, 0x20, 0x3d, 0x3d, 0x20, 0x28, 0x28, 0x28, 0x74, 0x6d, 0x65, 0x6d, 0x5f, 0x61, 0x64
        /*00bd*/ 	.byte	0x64, 0x72, 0x20, 0x3e, 0x3e, 0x20, 0x31, 0x36, 0x29, 0x20, 0x2f, 0x20, 0x33, 0x32, 0x29, 0x20
        /*00cd*/ 	.byte	0x25, 0x20, 0x34, 0x29, 0x00
	.type		__unnamed_1,@object
	.size		__unnamed_1,(__unnamed_2 - __unnamed_1)
__unnamed_1:
        /*00d2*/ 	.byte	0x61, 0x75, 0x74, 0x6f, 0x20, 0x63, 0x75, 0x74, 0x65, 0x3a, 0x3a, 0x61, 0x73, 0x5f, 0x70, 0x6f
        /* <DEDUP_REMOVED lines=23> */
        /*0252*/ 	.byte	0x3c, 0x32, 0x30, 0x34, 0x38, 0x3e, 0x3e, 0x3e, 0x3e, 0x5d, 0x00
	.type		__unnamed_2,@object
	.size		__unnamed_2,(.L_2 - __unnamed_2)
__unnamed_2:
        /* <DEDUP_REMOVED lines=45> */
        /*052d*/ 	.byte	0x3e, 0x3e, 0x3e, 0x5d, 0x00
.L_2:


//--------------------- .nv.shared._ZN7cutlass13device_kernelINS_4gemm6kernel13GemmUniversalIN4cute5tupleIJiiiiEEENS1_10collective13CollectiveMmaINS1_35MainloopSm100TmaUmmaWarpSpecializedILi12ELi2ELi4ENS5_IJNS4_1CILi1EEENSA_ILi2EEESB_EEEEENS5_IJNSA_ILi64EEESF_NSA_ILi32EEEEEEfNS5_IJlSB_lEEEfSI_NS4_8TiledMMAINS4_8MMA_AtomIJNS4_17SM100_MMA_TF32_SSINS_10tfloat32_tESM_fLi64ELi64ELNS4_4UMMA5MajorE0ELSO_0ELNSN_7ScaleInE0ELSP_0EEEEEENS4_6LayoutINS5_IJSB_SB_SB_EEENS5_IJNSA_ILi0EEESU_SU_EEEEENS5_IJNS4_10UnderscoreESX_SX_EEEEENS4_23SM90_TMA_LOAD_MULTICASTENS4_14ComposedLayoutINS4_7SwizzleILi3ELi4ELi3EEENS4_18smem_ptr_flag_bitsILi32EEENSS_INS5_IJNSA_ILi8EEESG_EEENS5_IJSG_SB_EEEEEEEvNS4_8identityENS4_13SM90_TMA_LOADES1A_vS1B_EENS_8epilogue10collective18CollectiveEpilogueINS1E_23Sm100TmaWarpSpecializedILi3ELi2ELi16ELb1ELb0EEEJSH_NS5_IJNSS_ISF_SB_EENSS_ISG_SB_EEEEEfSI_fSI_NS1E_6fusion15FusionCallbacksIS1I_NS1M_17LinearCombinationIffffLNS_15FloatRoundStyleE2EEESH_S1L_JEEENS4_5SM1004TMEM4LOAD26SM100_TMEM_LOAD_16dp128b8xES1C_S1A_NS4_17SM75_U32x4_LDSM_NENS4_14SM90_TMA_STOREES1A_NS4_17SM90_U32x4_STSM_NENS4_39AutoVectorizingCopyWithAssumedAlignmentILi128EEEEEEvvEEEEvNT_6ParamsE --------------------------
	.section	.nv.shared._ZN7cutlass13device_kernelINS_4gemm6kernel13GemmUniversalIN4cute5tupleIJiiiiEEENS1_10collective13CollectiveMmaINS1_35MainloopSm100TmaUmmaWarpSpecializedILi12ELi2ELi4ENS5_IJNS4_1CILi1EEENSA_ILi2EEESB_EEEEENS5_IJNSA_ILi64EEESF_NSA_ILi32EEEEEEfNS5_IJlSB_lEEEfSI_NS4_8TiledMMAINS4_8MMA_AtomIJNS4_17SM100_MMA_TF32_SSINS_10tfloat32_tESM_fLi64ELi64ELNS4_4UMMA5MajorE0ELSO_0ELNSN_7ScaleInE0ELSP_0EEEEEENS4_6LayoutINS5_IJSB_SB_SB_EEENS5_IJNSA_ILi0EEESU_SU_EEEEENS5_IJNS4_10UnderscoreESX_SX_EEEEENS4_23SM90_TMA_LOAD_MULTICASTENS4_14ComposedLayoutINS4_7SwizzleILi3ELi4ELi3EEENS4_18smem_ptr_flag_bitsILi32EEENSS_INS5_IJNSA_ILi8EEESG_EEENS5_IJSG_SB_EEEEEEEvNS4_8identityENS4_13SM90_TMA_LOADES1A_vS1B_EENS_8epilogue10collective18CollectiveEpilogueINS1E_23Sm100TmaWarpSpecializedILi3ELi2ELi16ELb1ELb0EEEJSH_NS5_IJNSS_ISF_SB_EENSS_ISG_SB_EEEEEfSI_fSI_NS1E_6fusion15FusionCallbacksIS1I_NS1M_17LinearCombinationIffffLNS_15FloatRoundStyleE2EEESH_S1L_JEEENS4_5SM1004TMEM4LOAD26SM100_TMEM_LOAD_16dp128b8xES1C_S1A_NS4_17SM75_U32x4_LDSM_NENS4_14SM90_TMA_STOREES1A_NS4_17SM90_U32x4_STSM_NENS4_39AutoVectorizingCopyWithAssumedAlignmentILi128EEEEEEvvEEEEvNT_6ParamsE,"aw",@nobits
	.sectionflags	@""
	.align	16
	.zero		1024


//--------------------- .nv.shared.reserved.0     --------------------------
	.section	.nv.shared.reserved.0,"aw",@nobits
	.weak		__nv_reservedSMEM_offset_0_alias
	.size		__nv_reservedSMEM_offset_0_alias, 0, 64
	.other		__nv_reservedSMEM_offset_0_alias,@"STO_CUDA_RESERVED_SHARED STV_DEFAULT"
__nv_reservedSMEM_offset_0_alias:
	.zero		0
.nv.shared.reserved.0:
	.zero		64
	.weak		__nv_reservedSMEM_tcgen05_partition
	.type		__nv_reservedSMEM_tcgen05_partition,@object
	.size		__nv_reservedSMEM_tcgen05_partition,(.L_0 - __nv_reservedSMEM_tcgen05_partition)
__nv_reservedSMEM_tcgen05_partition:
	.zero		32
.L_0:


//--------------------- .nv.global                --------------------------
	.section	.nv.global,"aw",@nobits
.nv.global:
	.type		_ZN40_INTERNAL_b5ee61f9_4_k_cu_fb5c954d_203564cute1_E,@object
	.size		_ZN40_INTERNAL_b5ee61f9_4_k_cu_fb5c954d_203564cute1_E,(_ZN40_INTERNAL_b5ee61f9_4_k_cu_fb5c954d_203564cuda3std3__45__cpo6cbeginE - _ZN40_INTERNAL_b5ee61f9_4_k_cu_fb5c954d_203564cute1_E)
_ZN40_INTERNAL_b5ee61f9_4_k_cu_fb5c954d_203564cute1_E:
	.zero		1
	.type		_ZN40_INTERNAL_b5ee61f9_4_k_cu_fb5c954d_203564cuda3std3__45__cpo6cbeginE,@object
	.size		_ZN40_INTERNAL_b5ee61f9_4_k_cu_fb5c954d_203564cuda3std3__45__cpo6cbeginE,(_ZN40_INTERNAL_b5ee61f9_4_k_cu_fb5c954d_203564cuda3std3__48in_placeE - _ZN40_INTERNAL_b5ee61f9_4_k_cu_fb5c954d_203564cuda3std3__45__cpo6cbeginE)
_ZN40_INTERNAL_b5ee61f9_4_k_cu_fb5c954d_203564cuda3std3__45__cpo6cbeginE:
	.zero		1
	.type		_ZN40_INTERNAL_b5ee61f9_4_k_cu_fb5c954d_203564cuda3std3__48in_placeE,@object
	.size		_ZN40_INTERNAL_b5ee61f9_4_k_cu_fb5c954d_203564cuda3std3__48in_placeE,(_ZN40_INTERNAL_b5ee61f9_4_k_cu_fb5c954d_203564cuda3std6ranges3__45__cpo9iter_moveE - _ZN40_INTERNAL_b5ee61f9_4_k_cu_fb5c954d_203564cuda3std3__48in_placeE)
_ZN40_INTERNAL_b5ee61f9_4_k_cu_fb5c954d_203564cuda3std3__48in_placeE:
	.zero		1
	.type		_ZN40_INTERNAL_b5ee61f9_4_k_cu_fb5c954d_203564cuda3std6ranges3__45__cpo9iter_moveE,@object
	.size		_ZN40_INTERNAL_b5ee61f9_4_k_cu_fb5c954d_203564cuda3std6ranges3__45__cpo9iter_moveE,(_ZN40_INTERNAL_b5ee61f9_4_k_cu_fb5c954d_203564cuda3std3__45__cpo5beginE - _ZN40_INTERNAL_b5ee61f9_4_k_cu_fb5c954d_203564cuda3std6ranges3__45__cpo9iter_moveE)
_ZN40_INTERNAL_b5ee61f9_4_k_cu_fb5c954d_203564cuda3std6ranges3__45__cpo9iter_moveE:
	.zero		1
	.type		_ZN40_INTERNAL_b5ee61f9_4_k_cu_fb5c954d_203564cuda3std3__45__cpo5beginE,@object
	.size		_ZN40_INTERNAL_b5ee61f9_4_k_cu_fb5c954d_203564cuda3std3__45__cpo5beginE,(_ZN40_INTERNAL_b5ee61f9_4_k_cu_fb5c954d_203564cuda3std3__442_GLOBAL__N__b5ee61f9_4_k_cu_fb5c954d_203566ignoreE - _ZN40_INTERNAL_b5ee61f9_4_k_cu_fb5c954d_203564cuda3std3__45__cpo5beginE)
_ZN40_INTERNAL_b5ee61f9_4_k_cu_fb5c954d_203564cuda3std3__45__cpo5beginE:
	.zero		1
	.type		_ZN40_INTERNAL_b5ee61f9_4_k_cu_fb5c954d_203564cuda3std3__442_GLOBAL__N__b5ee61f9_4_k_cu_fb5c954d_203566ignoreE,@object
	.size		_ZN40_INTERNAL_b5ee61f9_4_k_cu_fb5c954d_203564cuda3std3__442_GLOBAL__N__b5ee61f9_4_k_cu_fb5c954d_203566ignoreE,(_ZN40_INTERNAL_b5ee61f9_4_k_cu_fb5c954d_203564cute7productE - _ZN40_INTERNAL_b5ee61f9_4_k_cu_fb5c954d_203564cuda3std3__442_GLOBAL__N__b5ee61f9_4_k_cu_fb5c954d_203566ignoreE)
_ZN40_INTERNAL_b5ee61f9_4_k_cu_fb5c954d_203564cuda3std3__442_GLOBAL__N__b5ee61f9_4_k_cu_fb5c954d_203566ignoreE:
	.zero		1
	.type		_ZN40_INTERNAL_b5ee61f9_4_k_cu_fb5c954d_203564cute7productE,@object
	.size		_ZN40_INTERNAL_b5ee61f9_4_k_cu_fb5c954d_203564cute7productE,(_ZN40_INTERNAL_b5ee61f9_4_k_cu_fb5c954d_203564cuda3std3__45__cpo3endE - _ZN40_INTERNAL_b5ee61f9_4_k_cu_fb5c954d_203564cute7productE)
_ZN40_INTERNAL_b5ee61f9_4_k_cu_fb5c954d_203564cute7productE:
	.zero		1
	.type		_ZN40_INTERNAL_b5ee61f9_4_k_cu_fb5c954d_203564cuda3std3__45__cpo3endE,@object
	.size		_ZN40_INTERNAL_b5ee61f9_4_k_cu_fb5c954d_203564cuda3std3__45__cpo3endE,(_ZN40_INTERNAL_b5ee61f9_4_k_cu_fb5c954d_203564cuda3std3__419piecewise_constructE - _ZN40_INTERNAL_b5ee61f9_4_k_cu_fb5c954d_203564cuda3std3__45__cpo3endE)
_ZN40_INTERNAL_b5ee61f9_4_k_cu_fb5c954d_203564cuda3std3__45__cpo3endE:
	.zero		1
	.type		_ZN40_INTERNAL_b5ee61f9_4_k_cu_fb5c954d_203564cuda3std3__419piecewise_constructE,@object
	.size		_ZN40_INTERNAL_b5ee61f9_4_k_cu_fb5c954d_203564cuda3std3__419piecewise_constructE,(_ZN40_INTERNAL_b5ee61f9_4_k_cu_fb5c954d_203564cuda3std3__45__cpo4cendE - _ZN40_INTERNAL_b5ee61f9_4_k_cu_fb5c954d_203564cuda3std3__419piecewise_constructE)
_ZN40_INTERNAL_b5ee61f9_4_k_cu_fb5c954d_203564cuda3std3__419piecewise_constructE:
	.zero		1
	.type		_ZN40_INTERNAL_b5ee61f9_4_k_cu_fb5c954d_203564cuda3std3__45__cpo4cendE,@object
	.size		_ZN40_INTERNAL_b5ee61f9_4_k_cu_fb5c954d_203564cuda3std3__45__cpo4cendE,(_ZN40_INTERNAL_b5ee61f9_4_k_cu_fb5c954d_203564cuda3std6ranges3__45__cpo4swapE - _ZN40_INTERNAL_b5ee61f9_4_k_cu_fb5c954d_203564cuda3std3__45__cpo4cendE)
_ZN40_INTERNAL_b5ee61f9_4_k_cu_fb5c954d_203564cuda3std3__45__cpo4cendE:
	.zero		1
	.type		_ZN40_INTERNAL_b5ee61f9_4_k_cu_fb5c954d_203564cuda3std6ranges3__45__cpo4swapE,@object
	.size		_ZN40_INTERNAL_b5ee61f9_4_k_cu_fb5c954d_203564cuda3std6ranges3__45__cpo4swapE,(.L_10 - _ZN40_INTERNAL_b5ee61f9_4_k_cu_fb5c954d_203564cuda3std6ranges3__45__cpo4swapE)
_ZN40_INTERNAL_b5ee61f9_4_k_cu_fb5c954d_203564cuda3std6ranges3__45__cpo4swapE:
	.zero		1
.L_10:


//--------------------- .nv.constant0._ZN7cutlass13device_kernelINS_4gemm6kernel13GemmUniversalIN4cute5tupleIJiiiiEEENS1_10collective13CollectiveMmaINS1_35MainloopSm100TmaUmmaWarpSpecializedILi12ELi2ELi4ENS5_IJNS4_1CILi1EEENSA_ILi2EEESB_EEEEENS5_IJNSA_ILi64EEESF_NSA_ILi32EEEEEEfNS5_IJlSB_lEEEfSI_NS4_8TiledMMAINS4_8MMA_AtomIJNS4_17SM100_MMA_TF32_SSINS_10tfloat32_tESM_fLi64ELi64ELNS4_4UMMA5MajorE0ELSO_0ELNSN_7ScaleInE0ELSP_0EEEEEENS4_6LayoutINS5_IJSB_SB_SB_EEENS5_IJNSA_ILi0EEESU_SU_EEEEENS5_IJNS4_10UnderscoreESX_SX_EEEEENS4_23SM90_TMA_LOAD_MULTICASTENS4_14ComposedLayoutINS4_7SwizzleILi3ELi4ELi3EEENS4_18smem_ptr_flag_bitsILi32EEENSS_INS5_IJNSA_ILi8EEESG_EEENS5_IJSG_SB_EEEEEEEvNS4_8identityENS4_13SM90_TMA_LOADES1A_vS1B_EENS_8epilogue10collective18CollectiveEpilogueINS1E_23Sm100TmaWarpSpecializedILi3ELi2ELi16ELb1ELb0EEEJSH_NS5_IJNSS_ISF_SB_EENSS_ISG_SB_EEEEEfSI_fSI_NS1E_6fusion15FusionCallbacksIS1I_NS1M_17LinearCombinationIffffLNS_15FloatRoundStyleE2EEESH_S1L_JEEENS4_5SM1004TMEM4LOAD26SM100_TMEM_LOAD_16dp128b8xES1C_S1A_NS4_17SM75_U32x4_LDSM_NENS4_14SM90_TMA_STOREES1A_NS4_17SM90_U32x4_STSM_NENS4_39AutoVectorizingCopyWithAssumedAlignmentILi128EEEEEEvvEEEEvNT_6ParamsE --------------------------
	.section	.nv.constant0._ZN7cutlass13device_kernelINS_4gemm6kernel13GemmUniversalIN4cute5tupleIJiiiiEEENS1_10collective13CollectiveMmaINS1_35MainloopSm100TmaUmmaWarpSpecializedILi12ELi2ELi4ENS5_IJNS4_1CILi1EEENSA_ILi2EEESB_EEEEENS5_IJNSA_ILi64EEESF_NSA_ILi32EEEEEEfNS5_IJlSB_lEEEfSI_NS4_8TiledMMAINS4_8MMA_AtomIJNS4_17SM100_MMA_TF32_SSINS_10tfloat32_tESM_fLi64ELi64ELNS4_4UMMA5MajorE0ELSO_0ELNSN_7ScaleInE0ELSP_0EEEEEENS4_6LayoutINS5_IJSB_SB_SB_EEENS5_IJNSA_ILi0EEESU_SU_EEEEENS5_IJNS4_10UnderscoreESX_SX_EEEEENS4_23SM90_TMA_LOAD_MULTICASTENS4_14ComposedLayoutINS4_7SwizzleILi3ELi4ELi3EEENS4_18smem_ptr_flag_bitsILi32EEENSS_INS5_IJNSA_ILi8EEESG_EEENS5_IJSG_SB_EEEEEEEvNS4_8identityENS4_13SM90_TMA_LOADES1A_vS1B_EENS_8epilogue10collective18CollectiveEpilogueINS1E_23Sm100TmaWarpSpecializedILi3ELi2ELi16ELb1ELb0EEEJSH_NS5_IJNSS_ISF_SB_EENSS_ISG_SB_EEEEEfSI_fSI_NS1E_6fusion15FusionCallbacksIS1I_NS1M_17LinearCombinationIffffLNS_15FloatRoundStyleE2EEESH_S1L_JEEENS4_5SM1004TMEM4LOAD26SM100_TMEM_LOAD_16dp128b8xES1C_S1A_NS4_17SM75_U32x4_LDSM_NENS4_14SM90_TMA_STOREES1A_NS4_17SM90_U32x4_STSM_NENS4_39AutoVectorizingCopyWithAssumedAlignmentILi128EEEEEEvvEEEEvNT_6ParamsE,"a",@progbits
	.sectionflags	@""
	.align	4
.nv.constant0._ZN7cutlass13device_kernelINS_4gemm6kernel13GemmUniversalIN4cute5tupleIJiiiiEEENS1_10collective13CollectiveMmaINS1_35MainloopSm100TmaUmmaWarpSpecializedILi12ELi2ELi4ENS5_IJNS4_1CILi1EEENSA_ILi2EEESB_EEEEENS5_IJNSA_ILi64EEESF_NSA_ILi32EEEEEEfNS5_IJlSB_lEEEfSI_NS4_8TiledMMAINS4_8MMA_AtomIJNS4_17SM100_MMA_TF32_SSINS_10tfloat32_tESM_fLi64ELi64ELNS4_4UMMA5MajorE0ELSO_0ELNSN_7ScaleInE0ELSP_0EEEEEENS4_6LayoutINS5_IJSB_SB_SB_EEENS5_IJNSA_ILi0EEESU_SU_EEEEENS5_IJNS4_10UnderscoreESX_SX_EEEEENS4_23SM90_TMA_LOAD_MULTICASTENS4_14ComposedLayoutINS4_7SwizzleILi3ELi4ELi3EEENS4_18smem_ptr_flag_bitsILi32EEENSS_INS5_IJNSA_ILi8EEESG_EEENS5_IJSG_SB_EEEEEEEvNS4_8identityENS4_13SM90_TMA_LOADES1A_vS1B_EENS_8epilogue10collective18CollectiveEpilogueINS1E_23Sm100TmaWarpSpecializedILi3ELi2ELi16ELb1ELb0EEEJSH_NS5_IJNSS_ISF_SB_EENSS_ISG_SB_EEEEEfSI_fSI_NS1E_6fusion15FusionCallbacksIS1I_NS1M_17LinearCombinationIffffLNS_15FloatRoundStyleE2EEESH_S1L_JEEENS4_5SM1004TMEM4LOAD26SM100_TMEM_LOAD_16dp128b8xES1C_S1A_NS4_17SM75_U32x4_LDSM_NENS4_14SM90_TMA_STOREES1A_NS4_17SM90_U32x4_STSM_NENS4_39AutoVectorizingCopyWithAssumedAlignmentILi128EEEEEEvvEEEEvNT_6ParamsE:
	.zero		2944


//--------------------- SYMBOLS --------------------------

	.type		.nv.reservedSmem.offset0,@object
	.size		.nv.reservedSmem.offset0,0x4
	.type		.nv.reservedSmem.cap,@object
	.size		.nv.reservedSmem.cap,0x4
	.type		__assertfail,@function
